//
// Generated by NVIDIA NVVM Compiler
//
// Compiler Build ID: CL-36424714
// Cuda compilation tools, release 13.0, V13.0.88
// Based on NVVM 20.0.0
//

.version 9.0
.target sm_100
.address_size 64

	// .globl	_Z10setup_PRNGiP24curandStatePhilox4_32_10
.global .align 4 .b8 precalc_xorwow_matrix[102400];
.global .align 4 .b8 precalc_xorwow_offset_matrix[102400];
.global .align 4 .b8 mrg32k3aM1[2304];
.global .align 4 .b8 mrg32k3aM2[2304];
.global .align 4 .b8 mrg32k3aM1SubSeq[2016];
.global .align 4 .b8 mrg32k3aM2SubSeq[2016];
.global .align 4 .b8 mrg32k3aM1Seq[2304];
.global .align 4 .b8 mrg32k3aM2Seq[2304];
.const .align 8 .b8 __cr_lgamma_table[72];

.visible .entry _Z10setup_PRNGiP24curandStatePhilox4_32_10(
	.param .u32 _Z10setup_PRNGiP24curandStatePhilox4_32_10_param_0,
	.param .u64 .ptr .align 1 _Z10setup_PRNGiP24curandStatePhilox4_32_10_param_1
)
{
	.reg .b32 	%r<106>;
	.reg .b64 	%rd<6>;

	ld.param.u32 	%r1, [_Z10setup_PRNGiP24curandStatePhilox4_32_10_param_0];
	ld.param.u64 	%rd1, [_Z10setup_PRNGiP24curandStatePhilox4_32_10_param_1];
	cvta.to.global.u64 	%rd2, %rd1;
	mov.u32 	%r2, %ctaid.x;
	mov.u32 	%r3, %ntid.x;
	mov.u32 	%r4, %tid.x;
	mad.lo.s32 	%r5, %r2, %r3, %r4;
	mul.wide.s32 	%rd3, %r5, 64;
	add.s64 	%rd4, %rd2, %rd3;
	shr.s32 	%r6, %r1, 31;
	mov.b32 	%r7, 0;
	st.global.v4.u32 	[%rd4+32], {%r1, %r6, %r7, %r7};
	st.global.v2.u32 	[%rd4+48], {%r7, %r7};
	mov.b64 	%rd5, 0;
	st.global.u64 	[%rd4+56], %rd5;
	shr.s32 	%r8, %r5, 31;
	mov.b32 	%r9, -766435501;
	mul.hi.u32 	%r10, %r9, %r7;
	mov.b32 	%r11, -845247145;
	mul.hi.u32 	%r12, %r11, %r5;
	mul.lo.s32 	%r13, %r5, -845247145;
	xor.b32  	%r14, %r12, %r1;
	xor.b32  	%r15, %r10, %r8;
	xor.b32  	%r16, %r15, %r6;
	add.s32 	%r17, %r1, -1640531527;
	add.s32 	%r18, %r6, -1150833019;
	mul.hi.u32 	%r19, %r9, %r14;
	mul.lo.s32 	%r20, %r14, -766435501;
	mul.hi.u32 	%r21, %r11, %r16;
	mul.lo.s32 	%r22, %r16, -845247145;
	xor.b32  	%r23, %r13, %r21;
	xor.b32  	%r24, %r23, %r17;
	xor.b32  	%r25, %r18, %r19;
	add.s32 	%r26, %r1, 1013904242;
	add.s32 	%r27, %r6, 1993301258;
	mul.hi.u32 	%r28, %r9, %r24;
	mul.lo.s32 	%r29, %r24, -766435501;
	mul.hi.u32 	%r30, %r11, %r25;
	mul.lo.s32 	%r31, %r25, -845247145;
	xor.b32  	%r32, %r22, %r26;
	xor.b32  	%r33, %r32, %r30;
	xor.b32  	%r34, %r20, %r27;
	xor.b32  	%r35, %r34, %r28;
	add.s32 	%r36, %r1, -626627285;
	add.s32 	%r37, %r6, 842468239;
	mul.hi.u32 	%r38, %r9, %r33;
	mul.lo.s32 	%r39, %r33, -766435501;
	mul.hi.u32 	%r40, %r11, %r35;
	mul.lo.s32 	%r41, %r35, -845247145;
	xor.b32  	%r42, %r31, %r36;
	xor.b32  	%r43, %r42, %r40;
	xor.b32  	%r44, %r29, %r37;
	xor.b32  	%r45, %r44, %r38;
	add.s32 	%r46, %r1, 2027808484;
	add.s32 	%r47, %r6, -308364780;
	mul.hi.u32 	%r48, %r9, %r43;
	mul.lo.s32 	%r49, %r43, -766435501;
	mul.hi.u32 	%r50, %r11, %r45;
	mul.lo.s32 	%r51, %r45, -845247145;
	xor.b32  	%r52, %r41, %r46;
	xor.b32  	%r53, %r52, %r50;
	xor.b32  	%r54, %r39, %r47;
	xor.b32  	%r55, %r54, %r48;
	add.s32 	%r56, %r1, 387276957;
	add.s32 	%r57, %r6, -1459197799;
	mul.hi.u32 	%r58, %r9, %r53;
	mul.lo.s32 	%r59, %r53, -766435501;
	mul.hi.u32 	%r60, %r11, %r55;
	mul.lo.s32 	%r61, %r55, -845247145;
	xor.b32  	%r62, %r51, %r56;
	xor.b32  	%r63, %r62, %r60;
	xor.b32  	%r64, %r49, %r57;
	xor.b32  	%r65, %r64, %r58;
	add.s32 	%r66, %r1, -1253254570;
	add.s32 	%r67, %r6, 1684936478;
	mul.hi.u32 	%r68, %r9, %r63;
	mul.lo.s32 	%r69, %r63, -766435501;
	mul.hi.u32 	%r70, %r11, %r65;
	mul.lo.s32 	%r71, %r65, -845247145;
	xor.b32  	%r72, %r61, %r66;
	xor.b32  	%r73, %r72, %r70;
	xor.b32  	%r74, %r59, %r67;
	xor.b32  	%r75, %r74, %r68;
	add.s32 	%r76, %r1, 1401181199;
	add.s32 	%r77, %r6, 534103459;
	mul.hi.u32 	%r78, %r9, %r73;
	mul.lo.s32 	%r79, %r73, -766435501;
	mul.hi.u32 	%r80, %r11, %r75;
	mul.lo.s32 	%r81, %r75, -845247145;
	xor.b32  	%r82, %r71, %r76;
	xor.b32  	%r83, %r82, %r80;
	xor.b32  	%r84, %r69, %r77;
	xor.b32  	%r85, %r84, %r78;
	add.s32 	%r86, %r1, -239350328;
	add.s32 	%r87, %r6, -616729560;
	mul.hi.u32 	%r88, %r9, %r83;
	mul.lo.s32 	%r89, %r83, -766435501;
	mul.hi.u32 	%r90, %r11, %r85;
	mul.lo.s32 	%r91, %r85, -845247145;
	xor.b32  	%r92, %r81, %r86;
	xor.b32  	%r93, %r92, %r90;
	xor.b32  	%r94, %r79, %r87;
	xor.b32  	%r95, %r94, %r88;
	add.s32 	%r96, %r1, -1879881855;
	add.s32 	%r97, %r6, -1767562579;
	mul.hi.u32 	%r98, %r9, %r93;
	mul.lo.s32 	%r99, %r93, -766435501;
	mul.hi.u32 	%r100, %r11, %r95;
	mul.lo.s32 	%r101, %r95, -845247145;
	xor.b32  	%r102, %r91, %r96;
	xor.b32  	%r103, %r102, %r100;
	xor.b32  	%r104, %r89, %r97;
	xor.b32  	%r105, %r104, %r98;
	st.global.v4.u32 	[%rd4], {%r7, %r7, %r5, %r8};
	st.global.v4.u32 	[%rd4+16], {%r103, %r101, %r105, %r99};
	ret;

}
	// .globl	_Z9call_PRNGfPfP24curandStatePhilox4_32_10
.visible .entry _Z9call_PRNGfPfP24curandStatePhilox4_32_10(
	.param .f32 _Z9call_PRNGfPfP24curandStatePhilox4_32_10_param_0,
	.param .u64 .ptr .align 1 _Z9call_PRNGfPfP24curandStatePhilox4_32_10_param_1,
	.param .u64 .ptr .align 1 _Z9call_PRNGfPfP24curandStatePhilox4_32_10_param_2
)
{
	.reg .pred 	%p<20>;
	.reg .b32 	%r<275>;
	.reg .b32 	%f<37>;
	.reg .b64 	%rd<9>;

	ld.param.f32 	%f4, [_Z9call_PRNGfPfP24curandStatePhilox4_32_10_param_0];
	ld.param.u64 	%rd3, [_Z9call_PRNGfPfP24curandStatePhilox4_32_10_param_1];
	ld.param.u64 	%rd4, [_Z9call_PRNGfPfP24curandStatePhilox4_32_10_param_2];
	cvta.to.global.u64 	%rd1, %rd3;
	cvta.to.global.u64 	%rd5, %rd4;
	mov.u32 	%r36, %ctaid.x;
	mov.u32 	%r37, %ntid.x;
	mov.u32 	%r38, %tid.x;
	mad.lo.s32 	%r39, %r36, %r37, %r38;
	mul.wide.s32 	%rd6, %r39, 64;
	add.s64 	%rd2, %rd5, %rd6;
	mul.lo.s32 	%r266, %r39, 3;
	mov.b32 	%r267, 0;
$L__BB1_1:
	ld.global.u32 	%r40, [%rd2+44];
	setp.eq.s32 	%p1, %r40, 1;
	@%p1 bra 	$L__BB1_31;
	ld.global.u32 	%r41, [%rd2+40];
	add.s32 	%r271, %r41, 1;
	setp.eq.s32 	%p2, %r41, 1;
	@%p2 bra 	$L__BB1_6;
	setp.eq.s32 	%p3, %r41, 2;
	@%p3 bra 	$L__BB1_7;
	setp.eq.s32 	%p4, %r41, 3;
	@%p4 bra 	$L__BB1_8;
	ld.global.u32 	%r268, [%rd2+16];
	bra.uni 	$L__BB1_9;
$L__BB1_6:
	ld.global.u32 	%r268, [%rd2+20];
	bra.uni 	$L__BB1_9;
$L__BB1_7:
	ld.global.u32 	%r268, [%rd2+24];
	bra.uni 	$L__BB1_9;
$L__BB1_8:
	ld.global.u32 	%r268, [%rd2+28];
$L__BB1_9:
	setp.ne.s32 	%p5, %r271, 4;
	@%p5 bra 	$L__BB1_16;
	ld.global.v2.u32 	{%r42, %r270}, [%rd2];
	add.s32 	%r11, %r42, 1;
	setp.eq.s32 	%p6, %r11, 0;
	st.global.u32 	[%rd2], %r11;
	@%p6 bra 	$L__BB1_12;
	ld.global.u32 	%r269, [%rd2+8];
	bra.uni 	$L__BB1_15;
$L__BB1_12:
	add.s32 	%r270, %r270, 1;
	setp.ne.s32 	%p7, %r270, 0;
	st.global.u32 	[%rd2+4], %r270;
	ld.global.u32 	%r269, [%rd2+8];
	@%p7 bra 	$L__BB1_15;
	add.s32 	%r269, %r269, 1;
	setp.ne.s32 	%p8, %r269, 0;
	st.global.u32 	[%rd2+8], %r269;
	mov.b32 	%r270, 0;
	@%p8 bra 	$L__BB1_15;
	ld.global.u32 	%r45, [%rd2+12];
	add.s32 	%r46, %r45, 1;
	st.global.u32 	[%rd2+12], %r46;
	mov.b32 	%r269, 0;
	mov.u32 	%r270, %r269;
$L__BB1_15:
	ld.global.u32 	%r48, [%rd2+12];
	ld.global.v2.u32 	{%r49, %r50}, [%rd2+32];
	mov.b32 	%r51, -766435501;
	mul.hi.u32 	%r52, %r51, %r11;
	mul.lo.s32 	%r53, %r11, -766435501;
	mov.b32 	%r54, -845247145;
	mul.hi.u32 	%r55, %r54, %r269;
	mul.lo.s32 	%r56, %r269, -845247145;
	xor.b32  	%r57, %r55, %r270;
	xor.b32  	%r58, %r57, %r49;
	xor.b32  	%r59, %r48, %r52;
	xor.b32  	%r60, %r59, %r50;
	add.s32 	%r61, %r49, -1640531527;
	add.s32 	%r62, %r50, -1150833019;
	mul.hi.u32 	%r63, %r51, %r58;
	mul.lo.s32 	%r64, %r58, -766435501;
	mul.hi.u32 	%r65, %r54, %r60;
	mul.lo.s32 	%r66, %r60, -845247145;
	xor.b32  	%r67, %r56, %r65;
	xor.b32  	%r68, %r67, %r61;
	xor.b32  	%r69, %r63, %r53;
	xor.b32  	%r70, %r69, %r62;
	add.s32 	%r71, %r49, 1013904242;
	add.s32 	%r72, %r50, 1993301258;
	mul.hi.u32 	%r73, %r51, %r68;
	mul.lo.s32 	%r74, %r68, -766435501;
	mul.hi.u32 	%r75, %r54, %r70;
	mul.lo.s32 	%r76, %r70, -845247145;
	xor.b32  	%r77, %r66, %r71;
	xor.b32  	%r78, %r77, %r75;
	xor.b32  	%r79, %r72, %r64;
	xor.b32  	%r80, %r79, %r73;
	add.s32 	%r81, %r49, -626627285;
	add.s32 	%r82, %r50, 842468239;
	mul.hi.u32 	%r83, %r51, %r78;
	mul.lo.s32 	%r84, %r78, -766435501;
	mul.hi.u32 	%r85, %r54, %r80;
	mul.lo.s32 	%r86, %r80, -845247145;
	xor.b32  	%r87, %r76, %r81;
	xor.b32  	%r88, %r87, %r85;
	xor.b32  	%r89, %r74, %r82;
	xor.b32  	%r90, %r89, %r83;
	add.s32 	%r91, %r49, 2027808484;
	add.s32 	%r92, %r50, -308364780;
	mul.hi.u32 	%r93, %r51, %r88;
	mul.lo.s32 	%r94, %r88, -766435501;
	mul.hi.u32 	%r95, %r54, %r90;
	mul.lo.s32 	%r96, %r90, -845247145;
	xor.b32  	%r97, %r86, %r91;
	xor.b32  	%r98, %r97, %r95;
	xor.b32  	%r99, %r84, %r92;
	xor.b32  	%r100, %r99, %r93;
	add.s32 	%r101, %r49, 387276957;
	add.s32 	%r102, %r50, -1459197799;
	mul.hi.u32 	%r103, %r51, %r98;
	mul.lo.s32 	%r104, %r98, -766435501;
	mul.hi.u32 	%r105, %r54, %r100;
	mul.lo.s32 	%r106, %r100, -845247145;
	xor.b32  	%r107, %r96, %r101;
	xor.b32  	%r108, %r107, %r105;
	xor.b32  	%r109, %r94, %r102;
	xor.b32  	%r110, %r109, %r103;
	add.s32 	%r111, %r49, -1253254570;
	add.s32 	%r112, %r50, 1684936478;
	mul.hi.u32 	%r113, %r51, %r108;
	mul.lo.s32 	%r114, %r108, -766435501;
	mul.hi.u32 	%r115, %r54, %r110;
	mul.lo.s32 	%r116, %r110, -845247145;
	xor.b32  	%r117, %r106, %r111;
	xor.b32  	%r118, %r117, %r115;
	xor.b32  	%r119, %r104, %r112;
	xor.b32  	%r120, %r119, %r113;
	add.s32 	%r121, %r49, 1401181199;
	add.s32 	%r122, %r50, 534103459;
	mul.hi.u32 	%r123, %r51, %r118;
	mul.lo.s32 	%r124, %r118, -766435501;
	mul.hi.u32 	%r125, %r54, %r120;
	mul.lo.s32 	%r126, %r120, -845247145;
	xor.b32  	%r127, %r116, %r121;
	xor.b32  	%r128, %r127, %r125;
	xor.b32  	%r129, %r114, %r122;
	xor.b32  	%r130, %r129, %r123;
	add.s32 	%r131, %r49, -239350328;
	add.s32 	%r132, %r50, -616729560;
	mul.hi.u32 	%r133, %r51, %r128;
	mul.lo.s32 	%r134, %r128, -766435501;
	mul.hi.u32 	%r135, %r54, %r130;
	mul.lo.s32 	%r136, %r130, -845247145;
	xor.b32  	%r137, %r126, %r131;
	xor.b32  	%r138, %r137, %r135;
	xor.b32  	%r139, %r124, %r132;
	xor.b32  	%r140, %r139, %r133;
	add.s32 	%r141, %r49, -1879881855;
	add.s32 	%r142, %r50, -1767562579;
	mul.hi.u32 	%r143, %r51, %r138;
	mul.lo.s32 	%r144, %r138, -766435501;
	mul.hi.u32 	%r145, %r54, %r140;
	mul.lo.s32 	%r146, %r140, -845247145;
	xor.b32  	%r147, %r136, %r141;
	xor.b32  	%r148, %r147, %r145;
	xor.b32  	%r149, %r134, %r142;
	xor.b32  	%r150, %r149, %r143;
	st.global.v4.u32 	[%rd2+16], {%r148, %r146, %r150, %r144};
	mov.b32 	%r271, 0;
$L__BB1_16:
	add.s32 	%r19, %r271, 1;
	st.global.u32 	[%rd2+40], %r19;
	setp.eq.s32 	%p9, %r271, 1;
	@%p9 bra 	$L__BB1_20;
	setp.eq.s32 	%p10, %r271, 2;
	@%p10 bra 	$L__BB1_21;
	setp.eq.s32 	%p11, %r271, 3;
	@%p11 bra 	$L__BB1_22;
	ld.global.u32 	%r272, [%rd2+16];
	bra.uni 	$L__BB1_23;
$L__BB1_20:
	ld.global.u32 	%r272, [%rd2+20];
	bra.uni 	$L__BB1_23;
$L__BB1_21:
	ld.global.u32 	%r272, [%rd2+24];
	bra.uni 	$L__BB1_23;
$L__BB1_22:
	ld.global.u32 	%r272, [%rd2+28];
$L__BB1_23:
	setp.ne.s32 	%p12, %r19, 4;
	@%p12 bra 	$L__BB1_30;
	ld.global.v2.u32 	{%r151, %r274}, [%rd2];
	add.s32 	%r26, %r151, 1;
	setp.eq.s32 	%p13, %r26, 0;
	st.global.u32 	[%rd2], %r26;
	@%p13 bra 	$L__BB1_26;
	ld.global.u32 	%r273, [%rd2+8];
	bra.uni 	$L__BB1_29;
$L__BB1_26:
	add.s32 	%r274, %r274, 1;
	setp.ne.s32 	%p14, %r274, 0;
	st.global.u32 	[%rd2+4], %r274;
	ld.global.u32 	%r273, [%rd2+8];
	@%p14 bra 	$L__BB1_29;
	add.s32 	%r273, %r273, 1;
	setp.ne.s32 	%p15, %r273, 0;
	st.global.u32 	[%rd2+8], %r273;
	mov.b32 	%r274, 0;
	@%p15 bra 	$L__BB1_29;
	ld.global.u32 	%r154, [%rd2+12];
	add.s32 	%r155, %r154, 1;
	st.global.u32 	[%rd2+12], %r155;
	mov.b32 	%r273, 0;
	mov.u32 	%r274, %r273;
$L__BB1_29:
	ld.global.u32 	%r156, [%rd2+12];
	ld.global.v2.u32 	{%r157, %r158}, [%rd2+32];
	mov.b32 	%r159, -766435501;
	mul.hi.u32 	%r160, %r159, %r26;
	mul.lo.s32 	%r161, %r26, -766435501;
	mov.b32 	%r162, -845247145;
	mul.hi.u32 	%r163, %r162, %r273;
	mul.lo.s32 	%r164, %r273, -845247145;
	xor.b32  	%r165, %r163, %r274;
	xor.b32  	%r166, %r165, %r157;
	xor.b32  	%r167, %r156, %r160;
	xor.b32  	%r168, %r167, %r158;
	add.s32 	%r169, %r157, -1640531527;
	add.s32 	%r170, %r158, -1150833019;
	mul.hi.u32 	%r171, %r159, %r166;
	mul.lo.s32 	%r172, %r166, -766435501;
	mul.hi.u32 	%r173, %r162, %r168;
	mul.lo.s32 	%r174, %r168, -845247145;
	xor.b32  	%r175, %r164, %r173;
	xor.b32  	%r176, %r175, %r169;
	xor.b32  	%r177, %r171, %r161;
	xor.b32  	%r178, %r177, %r170;
	add.s32 	%r179, %r157, 1013904242;
	add.s32 	%r180, %r158, 1993301258;
	mul.hi.u32 	%r181, %r159, %r176;
	mul.lo.s32 	%r182, %r176, -766435501;
	mul.hi.u32 	%r183, %r162, %r178;
	mul.lo.s32 	%r184, %r178, -845247145;
	xor.b32  	%r185, %r174, %r179;
	xor.b32  	%r186, %r185, %r183;
	xor.b32  	%r187, %r180, %r172;
	xor.b32  	%r188, %r187, %r181;
	add.s32 	%r189, %r157, -626627285;
	add.s32 	%r190, %r158, 842468239;
	mul.hi.u32 	%r191, %r159, %r186;
	mul.lo.s32 	%r192, %r186, -766435501;
	mul.hi.u32 	%r193, %r162, %r188;
	mul.lo.s32 	%r194, %r188, -845247145;
	xor.b32  	%r195, %r184, %r189;
	xor.b32  	%r196, %r195, %r193;
	xor.b32  	%r197, %r182, %r190;
	xor.b32  	%r198, %r197, %r191;
	add.s32 	%r199, %r157, 2027808484;
	add.s32 	%r200, %r158, -308364780;
	mul.hi.u32 	%r201, %r159, %r196;
	mul.lo.s32 	%r202, %r196, -766435501;
	mul.hi.u32 	%r203, %r162, %r198;
	mul.lo.s32 	%r204, %r198, -845247145;
	xor.b32  	%r205, %r194, %r199;
	xor.b32  	%r206, %r205, %r203;
	xor.b32  	%r207, %r192, %r200;
	xor.b32  	%r208, %r207, %r201;
	add.s32 	%r209, %r157, 387276957;
	add.s32 	%r210, %r158, -1459197799;
	mul.hi.u32 	%r211, %r159, %r206;
	mul.lo.s32 	%r212, %r206, -766435501;
	mul.hi.u32 	%r213, %r162, %r208;
	mul.lo.s32 	%r214, %r208, -845247145;
	xor.b32  	%r215, %r204, %r209;
	xor.b32  	%r216, %r215, %r213;
	xor.b32  	%r217, %r202, %r210;
	xor.b32  	%r218, %r217, %r211;
	add.s32 	%r219, %r157, -1253254570;
	add.s32 	%r220, %r158, 1684936478;
	mul.hi.u32 	%r221, %r159, %r216;
	mul.lo.s32 	%r222, %r216, -766435501;
	mul.hi.u32 	%r223, %r162, %r218;
	mul.lo.s32 	%r224, %r218, -845247145;
	xor.b32  	%r225, %r214, %r219;
	xor.b32  	%r226, %r225, %r223;
	xor.b32  	%r227, %r212, %r220;
	xor.b32  	%r228, %r227, %r221;
	add.s32 	%r229, %r157, 1401181199;
	add.s32 	%r230, %r158, 534103459;
	mul.hi.u32 	%r231, %r159, %r226;
	mul.lo.s32 	%r232, %r226, -766435501;
	mul.hi.u32 	%r233, %r162, %r228;
	mul.lo.s32 	%r234, %r228, -845247145;
	xor.b32  	%r235, %r224, %r229;
	xor.b32  	%r236, %r235, %r233;
	xor.b32  	%r237, %r222, %r230;
	xor.b32  	%r238, %r237, %r231;
	add.s32 	%r239, %r157, -239350328;
	add.s32 	%r240, %r158, -616729560;
	mul.hi.u32 	%r241, %r159, %r236;
	mul.lo.s32 	%r242, %r236, -766435501;
	mul.hi.u32 	%r243, %r162, %r238;
	mul.lo.s32 	%r244, %r238, -845247145;
	xor.b32  	%r245, %r234, %r239;
	xor.b32  	%r246, %r245, %r243;
	xor.b32  	%r247, %r232, %r240;
	xor.b32  	%r248, %r247, %r241;
	add.s32 	%r249, %r157, -1879881855;
	add.s32 	%r250, %r158, -1767562579;
	mul.hi.u32 	%r251, %r159, %r246;
	mul.lo.s32 	%r252, %r246, -766435501;
	mul.hi.u32 	%r253, %r162, %r248;
	mul.lo.s32 	%r254, %r248, -845247145;
	xor.b32  	%r255, %r244, %r249;
	xor.b32  	%r256, %r255, %r253;
	xor.b32  	%r257, %r242, %r250;
	xor.b32  	%r258, %r257, %r251;
	st.global.v4.u32 	[%rd2+16], {%r256, %r254, %r258, %r252};
	mov.b32 	%r259, 0;
	st.global.u32 	[%rd2+40], %r259;
$L__BB1_30:
	cvt.rn.f32.u32 	%f5, %r268;
	fma.rn.f32 	%f6, %f5, 0f2F800000, 0f2F000000;
	cvt.rn.f32.u32 	%f7, %r272;
	fma.rn.f32 	%f8, %f7, 0f30C90FDB, 0f30490FDB;
	setp.lt.f32 	%p16, %f6, 0f00800000;
	mul.f32 	%f9, %f6, 0f4B000000;
	selp.f32 	%f10, %f9, %f6, %p16;
	selp.f32 	%f11, 0fC1B80000, 0f00000000, %p16;
	mov.b32 	%r260, %f10;
	add.s32 	%r261, %r260, -1059760811;
	and.b32  	%r262, %r261, -8388608;
	sub.s32 	%r263, %r260, %r262;
	mov.b32 	%f12, %r263;
	cvt.rn.f32.s32 	%f13, %r262;
	fma.rn.f32 	%f14, %f13, 0f34000000, %f11;
	add.f32 	%f15, %f12, 0fBF800000;
	fma.rn.f32 	%f16, %f15, 0fBE055027, 0f3E1039F6;
	fma.rn.f32 	%f17, %f16, %f15, 0fBDF8CDCC;
	fma.rn.f32 	%f18, %f17, %f15, 0f3E0F2955;
	fma.rn.f32 	%f19, %f18, %f15, 0fBE2AD8B9;
	fma.rn.f32 	%f20, %f19, %f15, 0f3E4CED0B;
	fma.rn.f32 	%f21, %f20, %f15, 0fBE7FFF22;
	fma.rn.f32 	%f22, %f21, %f15, 0f3EAAAA78;
	fma.rn.f32 	%f23, %f22, %f15, 0fBF000000;
	mul.f32 	%f24, %f15, %f23;
	fma.rn.f32 	%f25, %f24, %f15, %f15;
	fma.rn.f32 	%f26, %f14, 0f3F317218, %f25;
	setp.gt.u32 	%p17, %r260, 2139095039;
	fma.rn.f32 	%f27, %f10, 0f7F800000, 0f7F800000;
	selp.f32 	%f28, %f27, %f26, %p17;
	setp.eq.f32 	%p18, %f10, 0f00000000;
	mul.f32 	%f29, %f28, 0fC0000000;
	selp.f32 	%f30, 0f7F800000, %f29, %p18;
	sqrt.rn.f32 	%f31, %f30;
	sin.approx.f32 	%f32, %f8;
	cos.approx.f32 	%f33, %f8;
	mul.f32 	%f36, %f31, %f32;
	mul.f32 	%f34, %f31, %f33;
	st.global.f32 	[%rd2+52], %f34;
	mov.b32 	%r264, 1;
	st.global.u32 	[%rd2+44], %r264;
	bra.uni 	$L__BB1_32;
$L__BB1_31:
	mov.b32 	%r265, 0;
	st.global.u32 	[%rd2+44], %r265;
	ld.global.f32 	%f36, [%rd2+52];
$L__BB1_32:
	mul.f32 	%f35, %f4, %f36;
	mul.wide.s32 	%rd7, %r266, 4;
	add.s64 	%rd8, %rd1, %rd7;
	st.global.f32 	[%rd8], %f35;
	add.s32 	%r267, %r267, 1;
	add.s32 	%r266, %r266, 1;
	setp.ne.s32 	%p19, %r267, 3;
	@%p19 bra 	$L__BB1_1;
	ret;

}
	// .globl	_Z13calc_extern_fiPfS_
.visible .entry _Z13calc_extern_fiPfS_(
	.param .u32 _Z13calc_extern_fiPfS__param_0,
	.param .u64 .ptr .align 1 _Z13calc_extern_fiPfS__param_1,
	.param .u64 .ptr .align 1 _Z13calc_extern_fiPfS__param_2
)
{
	.reg .pred 	%p<2>;
	.reg .b32 	%r<7>;
	.reg .b32 	%f<4>;
	.reg .b64 	%rd<8>;

	ld.param.u32 	%r2, [_Z13calc_extern_fiPfS__param_0];
	ld.param.u64 	%rd1, [_Z13calc_extern_fiPfS__param_1];
	ld.param.u64 	%rd2, [_Z13calc_extern_fiPfS__param_2];
	mov.u32 	%r3, %ctaid.x;
	mov.u32 	%r4, %ntid.x;
	mov.u32 	%r5, %tid.x;
	mad.lo.s32 	%r1, %r3, %r4, %r5;
	setp.ge.s32 	%p1, %r1, %r2;
	@%p1 bra 	$L__BB2_2;
	cvta.to.global.u64 	%rd3, %rd1;
	cvta.to.global.u64 	%rd4, %rd2;
	mul.lo.s32 	%r6, %r1, 3;
	mul.wide.s32 	%rd5, %r6, 4;
	add.s64 	%rd6, %rd3, %rd5;
	ld.global.f32 	%f1, [%rd6];
	add.s64 	%rd7, %rd4, %rd5;
	st.global.f32 	[%rd7], %f1;
	ld.global.f32 	%f2, [%rd6+4];
	st.global.f32 	[%rd7+4], %f2;
	ld.global.f32 	%f3, [%rd6+8];
	st.global.f32 	[%rd7+8], %f3;
$L__BB2_2:
	ret;

}
	// .globl	_Z13calc_sphere_fiffPfS_
.visible .entry _Z13calc_sphere_fiffPfS_(
	.param .u32 _Z13calc_sphere_fiffPfS__param_0,
	.param .f32 _Z13calc_sphere_fiffPfS__param_1,
	.param .f32 _Z13calc_sphere_fiffPfS__param_2,
	.param .u64 .ptr .align 1 _Z13calc_sphere_fiffPfS__param_3,
	.param .u64 .ptr .align 1 _Z13calc_sphere_fiffPfS__param_4
)
{
	.reg .pred 	%p<3>;
	.reg .b32 	%r<7>;
	.reg .b32 	%f<37>;
	.reg .b64 	%rd<9>;
	.reg .b64 	%fd<10>;

	ld.param.u32 	%r3, [_Z13calc_sphere_fiffPfS__param_0];
	ld.param.f32 	%f6, [_Z13calc_sphere_fiffPfS__param_1];
	ld.param.f32 	%f7, [_Z13calc_sphere_fiffPfS__param_2];
	ld.param.u64 	%rd2, [_Z13calc_sphere_fiffPfS__param_3];
	ld.param.u64 	%rd3, [_Z13calc_sphere_fiffPfS__param_4];
	mov.u32 	%r4, %ctaid.x;
	mov.u32 	%r5, %ntid.x;
	mov.u32 	%r6, %tid.x;
	mad.lo.s32 	%r1, %r4, %r5, %r6;
	mul.f32 	%f1, %f7, %f7;
	setp.ge.s32 	%p1, %r1, %r3;
	@%p1 bra 	$L__BB3_3;
	cvta.to.global.u64 	%rd4, %rd2;
	mul.lo.s32 	%r2, %r1, 3;
	mul.wide.s32 	%rd5, %r2, 4;
	add.s64 	%rd1, %rd4, %rd5;
	ld.global.f32 	%f2, [%rd1];
	fma.rn.f32 	%f8, %f2, %f2, 0f00000000;
	ld.global.f32 	%f9, [%rd1+4];
	fma.rn.f32 	%f10, %f9, %f9, %f8;
	ld.global.f32 	%f11, [%rd1+8];
	fma.rn.f32 	%f12, %f11, %f11, %f10;
	sqrt.rn.f32 	%f3, %f12;
	sub.f32 	%f4, %f6, %f3;
	mul.f32 	%f5, %f4, %f4;
	mul.f32 	%f13, %f1, 0f3FA14518;
	setp.geu.f32 	%p2, %f5, %f13;
	@%p2 bra 	$L__BB3_3;
	mul.f32 	%f14, %f1, %f1;
	mul.f32 	%f15, %f1, %f14;
	mul.f32 	%f16, %f1, %f15;
	mul.f32 	%f17, %f1, %f16;
	mul.f32 	%f18, %f1, %f17;
	cvt.f64.f32 	%fd1, %f18;
	mul.f64 	%fd2, %fd1, 0d4048000000000000;
	mul.f32 	%f19, %f5, %f5;
	mul.f32 	%f20, %f5, %f19;
	mul.f32 	%f21, %f5, %f20;
	mul.f32 	%f22, %f5, %f21;
	mul.f32 	%f23, %f5, %f22;
	mul.f32 	%f24, %f5, %f23;
	cvt.f64.f32 	%fd3, %f24;
	div.rn.f64 	%fd4, %fd2, %fd3;
	cvt.f64.f32 	%fd5, %f15;
	mul.f64 	%fd6, %fd5, 0dC038000000000000;
	cvt.f64.f32 	%fd7, %f21;
	div.rn.f64 	%fd8, %fd6, %fd7;
	add.f64 	%fd9, %fd4, %fd8;
	cvt.rn.f32.f64 	%f25, %fd9;
	neg.f32 	%f26, %f4;
	div.rn.f32 	%f27, %f26, %f3;
	mul.f32 	%f28, %f27, %f25;
	cvta.to.global.u64 	%rd6, %rd3;
	add.s64 	%rd8, %rd6, %rd5;
	ld.global.f32 	%f29, [%rd8];
	fma.rn.f32 	%f30, %f28, %f2, %f29;
	st.global.f32 	[%rd8], %f30;
	ld.global.f32 	%f31, [%rd1+4];
	ld.global.f32 	%f32, [%rd8+4];
	fma.rn.f32 	%f33, %f28, %f31, %f32;
	st.global.f32 	[%rd8+4], %f33;
	ld.global.f32 	%f34, [%rd1+8];
	ld.global.f32 	%f35, [%rd8+8];
	fma.rn.f32 	%f36, %f28, %f34, %f35;
	st.global.f32 	[%rd8+8], %f36;
$L__BB3_3:
	ret;

}
	// .globl	_Z10calc_bondsiPfS_S_
.visible .entry _Z10calc_bondsiPfS_S_(
	.param .u32 _Z10calc_bondsiPfS_S__param_0,
	.param .u64 .ptr .align 1 _Z10calc_bondsiPfS_S__param_1,
	.param .u64 .ptr .align 1 _Z10calc_bondsiPfS_S__param_2,
	.param .u64 .ptr .align 1 _Z10calc_bondsiPfS_S__param_3
)
{
	.reg .pred 	%p<2>;
	.reg .b32 	%r<9>;
	.reg .b32 	%f<18>;
	.reg .b64 	%rd<12>;

	ld.param.u32 	%r2, [_Z10calc_bondsiPfS_S__param_0];
	ld.param.u64 	%rd1, [_Z10calc_bondsiPfS_S__param_1];
	ld.param.u64 	%rd2, [_Z10calc_bondsiPfS_S__param_2];
	ld.param.u64 	%rd3, [_Z10calc_bondsiPfS_S__param_3];
	mov.u32 	%r3, %ctaid.x;
	mov.u32 	%r4, %ntid.x;
	mov.u32 	%r5, %tid.x;
	mad.lo.s32 	%r1, %r3, %r4, %r5;
	add.s32 	%r6, %r2, -1;
	setp.ge.s32 	%p1, %r1, %r6;
	@%p1 bra 	$L__BB4_2;
	cvta.to.global.u64 	%rd4, %rd1;
	cvta.to.global.u64 	%rd5, %rd2;
	cvta.to.global.u64 	%rd6, %rd3;
	mul.wide.s32 	%rd7, %r1, 4;
	add.s64 	%rd8, %rd6, %rd7;
	mov.b32 	%r7, 0;
	st.global.u32 	[%rd8+8], %r7;
	mul.lo.s32 	%r8, %r1, 3;
	mul.wide.s32 	%rd9, %r8, 4;
	add.s64 	%rd10, %rd4, %rd9;
	ld.global.f32 	%f1, [%rd10+12];
	ld.global.f32 	%f2, [%rd10];
	sub.f32 	%f3, %f1, %f2;
	add.s64 	%rd11, %rd5, %rd9;
	st.global.f32 	[%rd11+24], %f3;
	ld.global.f32 	%f4, [%rd8+8];
	fma.rn.f32 	%f5, %f3, %f3, %f4;
	st.global.f32 	[%rd8+8], %f5;
	ld.global.f32 	%f6, [%rd10+16];
	ld.global.f32 	%f7, [%rd10+4];
	sub.f32 	%f8, %f6, %f7;
	st.global.f32 	[%rd11+28], %f8;
	ld.global.f32 	%f9, [%rd8+8];
	fma.rn.f32 	%f10, %f8, %f8, %f9;
	st.global.f32 	[%rd8+8], %f10;
	ld.global.f32 	%f11, [%rd10+20];
	ld.global.f32 	%f12, [%rd10+8];
	sub.f32 	%f13, %f11, %f12;
	st.global.f32 	[%rd11+32], %f13;
	ld.global.f32 	%f14, [%rd8+8];
	fma.rn.f32 	%f15, %f13, %f13, %f14;
	sqrt.rn.f32 	%f16, %f15;
	rcp.rn.f32 	%f17, %f16;
	st.global.f32 	[%rd8+8], %f17;
$L__BB4_2:
	ret;

}
	// .globl	_Z12calc_cosinesiPfS_S_
.visible .entry _Z12calc_cosinesiPfS_S_(
	.param .u32 _Z12calc_cosinesiPfS_S__param_0,
	.param .u64 .ptr .align 1 _Z12calc_cosinesiPfS_S__param_1,
	.param .u64 .ptr .align 1 _Z12calc_cosinesiPfS_S__param_2,
	.param .u64 .ptr .align 1 _Z12calc_cosinesiPfS_S__param_3
)
{
	.reg .pred 	%p<2>;
	.reg .b32 	%r<9>;
	.reg .b32 	%f<14>;
	.reg .b64 	%rd<12>;

	ld.param.u32 	%r2, [_Z12calc_cosinesiPfS_S__param_0];
	ld.param.u64 	%rd1, [_Z12calc_cosinesiPfS_S__param_1];
	ld.param.u64 	%rd2, [_Z12calc_cosinesiPfS_S__param_2];
	ld.param.u64 	%rd3, [_Z12calc_cosinesiPfS_S__param_3];
	mov.u32 	%r3, %ctaid.x;
	mov.u32 	%r4, %ntid.x;
	mov.u32 	%r5, %tid.x;
	mad.lo.s32 	%r1, %r3, %r4, %r5;
	add.s32 	%r6, %r2, -2;
	setp.ge.s32 	%p1, %r1, %r6;
	@%p1 bra 	$L__BB5_2;
	cvta.to.global.u64 	%rd4, %rd2;
	cvta.to.global.u64 	%rd5, %rd1;
	cvta.to.global.u64 	%rd6, %rd3;
	mul.wide.s32 	%rd7, %r1, 4;
	add.s64 	%rd8, %rd6, %rd7;
	mov.b32 	%r7, 0;
	st.global.u32 	[%rd8+12], %r7;
	mul.lo.s32 	%r8, %r1, 3;
	mul.wide.s32 	%rd9, %r8, 4;
	add.s64 	%rd10, %rd5, %rd9;
	ld.global.f32 	%f1, [%rd10+36];
	ld.global.f32 	%f2, [%rd10+24];
	fma.rn.f32 	%f3, %f1, %f2, 0f00000000;
	st.global.f32 	[%rd8+12], %f3;
	ld.global.f32 	%f4, [%rd10+40];
	ld.global.f32 	%f5, [%rd10+28];
	fma.rn.f32 	%f6, %f4, %f5, %f3;
	st.global.f32 	[%rd8+12], %f6;
	ld.global.f32 	%f7, [%rd10+44];
	ld.global.f32 	%f8, [%rd10+32];
	fma.rn.f32 	%f9, %f7, %f8, %f6;
	st.global.f32 	[%rd8+12], %f9;
	add.s64 	%rd11, %rd4, %rd7;
	ld.global.f32 	%f10, [%rd11+12];
	ld.global.f32 	%f11, [%rd11+8];
	mul.f32 	%f12, %f10, %f11;
	mul.f32 	%f13, %f9, %f12;
	st.global.f32 	[%rd8+12], %f13;
$L__BB5_2:
	ret;

}
	// .globl	_Z13calc_intern_fiPfS_S_S_
.visible .entry _Z13calc_intern_fiPfS_S_S_(
	.param .u32 _Z13calc_intern_fiPfS_S_S__param_0,
	.param .u64 .ptr .align 1 _Z13calc_intern_fiPfS_S_S__param_1,
	.param .u64 .ptr .align 1 _Z13calc_intern_fiPfS_S_S__param_2,
	.param .u64 .ptr .align 1 _Z13calc_intern_fiPfS_S_S__param_3,
	.param .u64 .ptr .align 1 _Z13calc_intern_fiPfS_S_S__param_4
)
{
	.reg .pred 	%p<2>;
	.reg .b32 	%r<7>;
	.reg .b32 	%f<142>;
	.reg .b64 	%rd<19>;
	.reg .b64 	%fd<41>;

	ld.param.u32 	%r2, [_Z13calc_intern_fiPfS_S_S__param_0];
	mov.u32 	%r3, %ctaid.x;
	mov.u32 	%r4, %ntid.x;
	mov.u32 	%r5, %tid.x;
	mad.lo.s32 	%r1, %r3, %r4, %r5;
	setp.ge.s32 	%p1, %r1, %r2;
	@%p1 bra 	$L__BB6_2;
	ld.param.u64 	%rd18, [_Z13calc_intern_fiPfS_S_S__param_4];
	ld.param.u64 	%rd17, [_Z13calc_intern_fiPfS_S_S__param_3];
	ld.param.u64 	%rd16, [_Z13calc_intern_fiPfS_S_S__param_2];
	ld.param.u64 	%rd15, [_Z13calc_intern_fiPfS_S_S__param_1];
	cvta.to.global.u64 	%rd5, %rd15;
	cvta.to.global.u64 	%rd6, %rd18;
	cvta.to.global.u64 	%rd7, %rd16;
	cvta.to.global.u64 	%rd8, %rd17;
	mul.wide.s32 	%rd9, %r1, 4;
	add.s64 	%rd10, %rd7, %rd9;
	add.s64 	%rd11, %rd8, %rd9;
	mul.lo.s32 	%r6, %r1, 3;
	ld.global.f32 	%f1, [%rd10+4];
	cvt.f64.f32 	%fd1, %f1;
	mov.f64 	%fd2, 0d3FF0000000000000;
	sub.f64 	%fd3, %fd2, %fd1;
	mul.f64 	%fd4, %fd3, 0d4059000000000000;
	mul.wide.s32 	%rd12, %r6, 4;
	add.s64 	%rd13, %rd5, %rd12;
	ld.global.f32 	%f2, [%rd13+12];
	cvt.f64.f32 	%fd5, %f2;
	mul.f64 	%fd6, %fd4, %fd5;
	add.s64 	%rd14, %rd6, %rd12;
	ld.global.f32 	%f3, [%rd14];
	cvt.f64.f32 	%fd7, %f3;
	sub.f64 	%fd8, %fd7, %fd6;
	cvt.rn.f32.f64 	%f4, %fd8;
	st.global.f32 	[%rd14], %f4;
	ld.global.f32 	%f5, [%rd10+8];
	cvt.f64.f32 	%fd9, %f5;
	sub.f64 	%fd10, %fd2, %fd9;
	mul.f64 	%fd11, %fd10, 0d4059000000000000;
	ld.global.f32 	%f6, [%rd13+24];
	cvt.f64.f32 	%fd12, %f6;
	cvt.f64.f32 	%fd13, %f4;
	fma.rn.f64 	%fd14, %fd11, %fd12, %fd13;
	cvt.rn.f32.f64 	%f7, %fd14;
	st.global.f32 	[%rd14], %f7;
	ld.global.f32 	%f8, [%rd13];
	add.f32 	%f9, %f8, %f8;
	ld.global.f32 	%f10, [%rd10+4];
	mul.f32 	%f11, %f9, %f10;
	ld.global.f32 	%f12, [%rd10];
	fma.rn.f32 	%f13, %f11, %f12, %f7;
	st.global.f32 	[%rd14], %f13;
	ld.global.f32 	%f14, [%rd11+8];
	neg.f32 	%f15, %f14;
	ld.global.f32 	%f16, [%rd11+4];
	sub.f32 	%f17, %f15, %f16;
	add.f32 	%f18, %f17, %f17;
	ld.global.f32 	%f19, [%rd13+12];
	mul.f32 	%f20, %f19, %f18;
	ld.global.f32 	%f21, [%rd10+4];
	mul.f32 	%f22, %f21, %f20;
	fma.rn.f32 	%f23, %f21, %f22, %f13;
	st.global.f32 	[%rd14], %f23;
	ld.global.f32 	%f24, [%rd13+24];
	ld.global.f32 	%f25, [%rd13+12];
	sub.f32 	%f26, %f24, %f25;
	add.f32 	%f27, %f26, %f26;
	ld.global.f32 	%f28, [%rd10+8];
	mul.f32 	%f29, %f28, %f27;
	ld.global.f32 	%f30, [%rd10+4];
	fma.rn.f32 	%f31, %f30, %f29, %f23;
	st.global.f32 	[%rd14], %f31;
	ld.global.f32 	%f32, [%rd11+12];
	ld.global.f32 	%f33, [%rd11+8];
	add.f32 	%f34, %f32, %f33;
	add.f32 	%f35, %f34, %f34;
	ld.global.f32 	%f36, [%rd13+24];
	mul.f32 	%f37, %f36, %f35;
	ld.global.f32 	%f38, [%rd10+8];
	mul.f32 	%f39, %f38, %f37;
	fma.rn.f32 	%f40, %f38, %f39, %f31;
	st.global.f32 	[%rd14], %f40;
	ld.global.f32 	%f41, [%rd13+36];
	add.f32 	%f42, %f41, %f41;
	ld.global.f32 	%f43, [%rd10+12];
	mul.f32 	%f44, %f42, %f43;
	ld.global.f32 	%f45, [%rd10+8];
	mul.f32 	%f46, %f44, %f45;
	sub.f32 	%f47, %f40, %f46;
	st.global.f32 	[%rd14], %f47;
	ld.global.f32 	%f48, [%rd10+4];
	cvt.f64.f32 	%fd15, %f48;
	sub.f64 	%fd16, %fd2, %fd15;
	mul.f64 	%fd17, %fd16, 0d4059000000000000;
	ld.global.f32 	%f49, [%rd13+16];
	cvt.f64.f32 	%fd18, %f49;
	mul.f64 	%fd19, %fd17, %fd18;
	ld.global.f32 	%f50, [%rd14+4];
	cvt.f64.f32 	%fd20, %f50;
	sub.f64 	%fd21, %fd20, %fd19;
	cvt.rn.f32.f64 	%f51, %fd21;
	st.global.f32 	[%rd14+4], %f51;
	ld.global.f32 	%f52, [%rd10+8];
	cvt.f64.f32 	%fd22, %f52;
	sub.f64 	%fd23, %fd2, %fd22;
	mul.f64 	%fd24, %fd23, 0d4059000000000000;
	ld.global.f32 	%f53, [%rd13+28];
	cvt.f64.f32 	%fd25, %f53;
	cvt.f64.f32 	%fd26, %f51;
	fma.rn.f64 	%fd27, %fd24, %fd25, %fd26;
	cvt.rn.f32.f64 	%f54, %fd27;
	st.global.f32 	[%rd14+4], %f54;
	ld.global.f32 	%f55, [%rd13+4];
	add.f32 	%f56, %f55, %f55;
	ld.global.f32 	%f57, [%rd10+4];
	mul.f32 	%f58, %f56, %f57;
	ld.global.f32 	%f59, [%rd10];
	fma.rn.f32 	%f60, %f58, %f59, %f54;
	st.global.f32 	[%rd14+4], %f60;
	ld.global.f32 	%f61, [%rd11+8];
	neg.f32 	%f62, %f61;
	ld.global.f32 	%f63, [%rd11+4];
	sub.f32 	%f64, %f62, %f63;
	add.f32 	%f65, %f64, %f64;
	ld.global.f32 	%f66, [%rd13+16];
	mul.f32 	%f67, %f66, %f65;
	ld.global.f32 	%f68, [%rd10+4];
	mul.f32 	%f69, %f68, %f67;
	fma.rn.f32 	%f70, %f68, %f69, %f60;
	st.global.f32 	[%rd14+4], %f70;
	ld.global.f32 	%f71, [%rd13+28];
	ld.global.f32 	%f72, [%rd13+16];
	sub.f32 	%f73, %f71, %f72;
	add.f32 	%f74, %f73, %f73;
	ld.global.f32 	%f75, [%rd10+8];
	mul.f32 	%f76, %f75, %f74;
	ld.global.f32 	%f77, [%rd10+4];
	fma.rn.f32 	%f78, %f77, %f76, %f70;
	st.global.f32 	[%rd14+4], %f78;
	ld.global.f32 	%f79, [%rd11+12];
	ld.global.f32 	%f80, [%rd11+8];
	add.f32 	%f81, %f79, %f80;
	add.f32 	%f82, %f81, %f81;
	ld.global.f32 	%f83, [%rd13+28];
	mul.f32 	%f84, %f83, %f82;
	ld.global.f32 	%f85, [%rd10+8];
	mul.f32 	%f86, %f85, %f84;
	fma.rn.f32 	%f87, %f85, %f86, %f78;
	st.global.f32 	[%rd14+4], %f87;
	ld.global.f32 	%f88, [%rd13+40];
	add.f32 	%f89, %f88, %f88;
	ld.global.f32 	%f90, [%rd10+12];
	mul.f32 	%f91, %f89, %f90;
	ld.global.f32 	%f92, [%rd10+8];
	mul.f32 	%f93, %f91, %f92;
	sub.f32 	%f94, %f87, %f93;
	st.global.f32 	[%rd14+4], %f94;
	ld.global.f32 	%f95, [%rd10+4];
	cvt.f64.f32 	%fd28, %f95;
	sub.f64 	%fd29, %fd2, %fd28;
	mul.f64 	%fd30, %fd29, 0d4059000000000000;
	ld.global.f32 	%f96, [%rd13+20];
	cvt.f64.f32 	%fd31, %f96;
	mul.f64 	%fd32, %fd30, %fd31;
	ld.global.f32 	%f97, [%rd14+8];
	cvt.f64.f32 	%fd33, %f97;
	sub.f64 	%fd34, %fd33, %fd32;
	cvt.rn.f32.f64 	%f98, %fd34;
	st.global.f32 	[%rd14+8], %f98;
	ld.global.f32 	%f99, [%rd10+8];
	cvt.f64.f32 	%fd35, %f99;
	sub.f64 	%fd36, %fd2, %fd35;
	mul.f64 	%fd37, %fd36, 0d4059000000000000;
	ld.global.f32 	%f100, [%rd13+32];
	cvt.f64.f32 	%fd38, %f100;
	cvt.f64.f32 	%fd39, %f98;
	fma.rn.f64 	%fd40, %fd37, %fd38, %fd39;
	cvt.rn.f32.f64 	%f101, %fd40;
	st.global.f32 	[%rd14+8], %f101;
	ld.global.f32 	%f102, [%rd13+8];
	add.f32 	%f103, %f102, %f102;
	ld.global.f32 	%f104, [%rd10+4];
	mul.f32 	%f105, %f103, %f104;
	ld.global.f32 	%f106, [%rd10];
	fma.rn.f32 	%f107, %f105, %f106, %f101;
	st.global.f32 	[%rd14+8], %f107;
	ld.global.f32 	%f108, [%rd11+8];
	neg.f32 	%f109, %f108;
	ld.global.f32 	%f110, [%rd11+4];
	sub.f32 	%f111, %f109, %f110;
	add.f32 	%f112, %f111, %f111;
	ld.global.f32 	%f113, [%rd13+20];
	mul.f32 	%f114, %f113, %f112;
	ld.global.f32 	%f115, [%rd10+4];
	mul.f32 	%f116, %f115, %f114;
	fma.rn.f32 	%f117, %f115, %f116, %f107;
	st.global.f32 	[%rd14+8], %f117;
	ld.global.f32 	%f118, [%rd13+32];
	ld.global.f32 	%f119, [%rd13+20];
	sub.f32 	%f120, %f118, %f119;
	add.f32 	%f121, %f120, %f120;
	ld.global.f32 	%f122, [%rd10+8];
	mul.f32 	%f123, %f122, %f121;
	ld.global.f32 	%f124, [%rd10+4];
	fma.rn.f32 	%f125, %f124, %f123, %f117;
	st.global.f32 	[%rd14+8], %f125;
	ld.global.f32 	%f126, [%rd11+12];
	ld.global.f32 	%f127, [%rd11+8];
	add.f32 	%f128, %f126, %f127;
	add.f32 	%f129, %f128, %f128;
	ld.global.f32 	%f130, [%rd13+32];
	mul.f32 	%f131, %f130, %f129;
	ld.global.f32 	%f132, [%rd10+8];
	mul.f32 	%f133, %f132, %f131;
	fma.rn.f32 	%f134, %f132, %f133, %f125;
	st.global.f32 	[%rd14+8], %f134;
	ld.global.f32 	%f135, [%rd13+44];
	add.f32 	%f136, %f135, %f135;
	ld.global.f32 	%f137, [%rd10+12];
	mul.f32 	%f138, %f136, %f137;
	ld.global.f32 	%f139, [%rd10+8];
	mul.f32 	%f140, %f138, %f139;
	sub.f32 	%f141, %f134, %f140;
	st.global.f32 	[%rd14+8], %f141;
$L__BB6_2:
	ret;

}
	// .globl	_Z14calc_exclvol_fifPfS_
.visible .entry _Z14calc_exclvol_fifPfS_(
	.param .u32 _Z14calc_exclvol_fifPfS__param_0,
	.param .f32 _Z14calc_exclvol_fifPfS__param_1,
	.param .u64 .ptr .align 1 _Z14calc_exclvol_fifPfS__param_2,
	.param .u64 .ptr .align 1 _Z14calc_exclvol_fifPfS__param_3
)
{
	.reg .pred 	%p<8>;
	.reg .b32 	%r<28>;
	.reg .b32 	%f<84>;
	.reg .b64 	%rd<15>;
	.reg .b64 	%fd<23>;

	ld.param.u32 	%r12, [_Z14calc_exclvol_fifPfS__param_0];
	ld.param.f32 	%f9, [_Z14calc_exclvol_fifPfS__param_1];
	ld.param.u64 	%rd9, [_Z14calc_exclvol_fifPfS__param_2];
	ld.param.u64 	%rd10, [_Z14calc_exclvol_fifPfS__param_3];
	cvta.to.global.u64 	%rd1, %rd10;
	cvta.to.global.u64 	%rd2, %rd9;
	mov.u32 	%r13, %ctaid.x;
	mov.u32 	%r14, %ntid.x;
	mov.u32 	%r15, %tid.x;
	mad.lo.s32 	%r1, %r13, %r14, %r15;
	setp.ge.s32 	%p1, %r1, %r12;
	@%p1 bra 	$L__BB7_13;
	setp.lt.s32 	%p2, %r1, 2;
	@%p2 bra 	$L__BB7_7;
	add.s32 	%r24, %r1, -2;
	mul.f32 	%f10, %f9, %f9;
	mul.lo.s32 	%r16, %r1, 3;
	mul.f32 	%f1, %f10, 0f3FA14518;
	mul.f32 	%f2, %f9, 0f3F8FACD6;
	mul.f32 	%f11, %f10, %f10;
	mul.f32 	%f12, %f10, %f11;
	mul.f32 	%f13, %f10, %f12;
	mul.f32 	%f14, %f10, %f13;
	mul.f32 	%f15, %f10, %f14;
	cvt.f64.f32 	%fd5, %f15;
	mul.f64 	%fd1, %fd5, 0d4048000000000000;
	cvt.f64.f32 	%fd6, %f12;
	mul.f64 	%fd2, %fd6, 0d4038000000000000;
	mul.wide.u32 	%rd11, %r16, 4;
	add.s64 	%rd3, %rd2, %rd11;
	add.s64 	%rd4, %rd1, %rd11;
$L__BB7_3:
	mul.lo.s32 	%r17, %r24, 3;
	ld.global.f32 	%f16, [%rd3];
	mul.wide.u32 	%rd12, %r17, 4;
	add.s64 	%rd5, %rd2, %rd12;
	ld.global.f32 	%f17, [%rd5];
	sub.f32 	%f3, %f16, %f17;
	fma.rn.f32 	%f18, %f3, %f3, 0f00000000;
	ld.global.f32 	%f19, [%rd3+4];
	ld.global.f32 	%f20, [%rd5+4];
	sub.f32 	%f21, %f19, %f20;
	fma.rn.f32 	%f22, %f21, %f21, %f18;
	ld.global.f32 	%f23, [%rd3+8];
	ld.global.f32 	%f24, [%rd5+8];
	sub.f32 	%f25, %f23, %f24;
	fma.rn.f32 	%f4, %f25, %f25, %f22;
	setp.geu.f32 	%p3, %f4, %f1;
	@%p3 bra 	$L__BB7_5;
	mul.f32 	%f28, %f4, %f4;
	mul.f32 	%f29, %f4, %f28;
	mul.f32 	%f30, %f4, %f29;
	mul.f32 	%f31, %f4, %f30;
	mul.f32 	%f32, %f4, %f31;
	mul.f32 	%f33, %f4, %f32;
	cvt.f64.f32 	%fd9, %f33;
	div.rn.f64 	%fd10, %fd1, %fd9;
	cvt.f64.f32 	%fd11, %f30;
	div.rn.f64 	%fd12, %fd2, %fd11;
	sub.f64 	%fd13, %fd10, %fd12;
	cvt.rn.f32.f64 	%f34, %fd13;
	ld.global.f32 	%f35, [%rd4];
	fma.rn.f32 	%f36, %f3, %f34, %f35;
	st.global.f32 	[%rd4], %f36;
	ld.global.f32 	%f37, [%rd3+4];
	ld.global.f32 	%f38, [%rd5+4];
	sub.f32 	%f39, %f37, %f38;
	ld.global.f32 	%f40, [%rd4+4];
	fma.rn.f32 	%f41, %f39, %f34, %f40;
	st.global.f32 	[%rd4+4], %f41;
	ld.global.f32 	%f42, [%rd3+8];
	ld.global.f32 	%f43, [%rd5+8];
	sub.f32 	%f44, %f42, %f43;
	ld.global.f32 	%f45, [%rd4+8];
	fma.rn.f32 	%f46, %f44, %f34, %f45;
	st.global.f32 	[%rd4+8], %f46;
	mov.b32 	%r25, -1;
	bra.uni 	$L__BB7_6;
$L__BB7_5:
	sqrt.rn.f32 	%f26, %f4;
	sub.f32 	%f27, %f26, %f2;
	cvt.f64.f32 	%fd7, %f27;
	div.rn.f64 	%fd8, %fd7, 0d3FF4000000000000;
	cvt.rzi.s32.f64 	%r18, %fd8;
	not.b32 	%r25, %r18;
$L__BB7_6:
	add.s32 	%r24, %r25, %r24;
	setp.gt.s32 	%p4, %r24, -1;
	@%p4 bra 	$L__BB7_3;
$L__BB7_7:
	add.s32 	%r26, %r1, 2;
	setp.ge.s32 	%p5, %r26, %r12;
	@%p5 bra 	$L__BB7_13;
	mul.f32 	%f47, %f9, %f9;
	mul.lo.s32 	%r20, %r1, 3;
	mul.f32 	%f5, %f47, 0f3FA14518;
	mul.f32 	%f6, %f9, 0f3F8FACD6;
	mul.f32 	%f48, %f47, %f47;
	mul.f32 	%f49, %f47, %f48;
	mul.f32 	%f50, %f47, %f49;
	mul.f32 	%f51, %f47, %f50;
	mul.f32 	%f52, %f47, %f51;
	cvt.f64.f32 	%fd14, %f52;
	mul.f64 	%fd3, %fd14, 0d4048000000000000;
	cvt.f64.f32 	%fd15, %f49;
	mul.f64 	%fd4, %fd15, 0d4038000000000000;
	mul.wide.s32 	%rd13, %r20, 4;
	add.s64 	%rd6, %rd2, %rd13;
	add.s64 	%rd7, %rd1, %rd13;
$L__BB7_9:
	mul.lo.s32 	%r21, %r26, 3;
	ld.global.f32 	%f53, [%rd6];
	mul.wide.s32 	%rd14, %r21, 4;
	add.s64 	%rd8, %rd2, %rd14;
	ld.global.f32 	%f54, [%rd8];
	sub.f32 	%f7, %f53, %f54;
	fma.rn.f32 	%f55, %f7, %f7, 0f00000000;
	ld.global.f32 	%f56, [%rd6+4];
	ld.global.f32 	%f57, [%rd8+4];
	sub.f32 	%f58, %f56, %f57;
	fma.rn.f32 	%f59, %f58, %f58, %f55;
	ld.global.f32 	%f60, [%rd6+8];
	ld.global.f32 	%f61, [%rd8+8];
	sub.f32 	%f62, %f60, %f61;
	fma.rn.f32 	%f8, %f62, %f62, %f59;
	setp.geu.f32 	%p6, %f8, %f5;
	@%p6 bra 	$L__BB7_11;
	mul.f32 	%f65, %f8, %f8;
	mul.f32 	%f66, %f8, %f65;
	mul.f32 	%f67, %f8, %f66;
	mul.f32 	%f68, %f8, %f67;
	mul.f32 	%f69, %f8, %f68;
	mul.f32 	%f70, %f8, %f69;
	cvt.f64.f32 	%fd18, %f70;
	div.rn.f64 	%fd19, %fd3, %fd18;
	cvt.f64.f32 	%fd20, %f67;
	div.rn.f64 	%fd21, %fd4, %fd20;
	sub.f64 	%fd22, %fd19, %fd21;
	cvt.rn.f32.f64 	%f71, %fd22;
	ld.global.f32 	%f72, [%rd7];
	fma.rn.f32 	%f73, %f7, %f71, %f72;
	st.global.f32 	[%rd7], %f73;
	ld.global.f32 	%f74, [%rd6+4];
	ld.global.f32 	%f75, [%rd8+4];
	sub.f32 	%f76, %f74, %f75;
	ld.global.f32 	%f77, [%rd7+4];
	fma.rn.f32 	%f78, %f76, %f71, %f77;
	st.global.f32 	[%rd7+4], %f78;
	ld.global.f32 	%f79, [%rd6+8];
	ld.global.f32 	%f80, [%rd8+8];
	sub.f32 	%f81, %f79, %f80;
	ld.global.f32 	%f82, [%rd7+8];
	fma.rn.f32 	%f83, %f81, %f71, %f82;
	st.global.f32 	[%rd7+8], %f83;
	mov.b32 	%r27, 1;
	bra.uni 	$L__BB7_12;
$L__BB7_11:
	sqrt.rn.f32 	%f63, %f8;
	sub.f32 	%f64, %f63, %f6;
	cvt.f64.f32 	%fd16, %f64;
	div.rn.f64 	%fd17, %fd16, 0d3FF4000000000000;
	cvt.rzi.s32.f64 	%r22, %fd17;
	add.s32 	%r27, %r22, 1;
$L__BB7_12:
	add.s32 	%r26, %r27, %r26;
	setp.lt.s32 	%p7, %r26, %r12;
	@%p7 bra 	$L__BB7_9;
$L__BB7_13:
	ret;

}
	// .globl	_Z10RK_stage_1iPfS_S_S_
.visible .entry _Z10RK_stage_1iPfS_S_S_(
	.param .u32 _Z10RK_stage_1iPfS_S_S__param_0,
	.param .u64 .ptr .align 1 _Z10RK_stage_1iPfS_S_S__param_1,
	.param .u64 .ptr .align 1 _Z10RK_stage_1iPfS_S_S__param_2,
	.param .u64 .ptr .align 1 _Z10RK_stage_1iPfS_S_S__param_3,
	.param .u64 .ptr .align 1 _Z10RK_stage_1iPfS_S_S__param_4
)
{
	.reg .pred 	%p<2>;
	.reg .b32 	%r<7>;
	.reg .b32 	%f<16>;
	.reg .b64 	%rd<14>;

	ld.param.u32 	%r2, [_Z10RK_stage_1iPfS_S_S__param_0];
	ld.param.u64 	%rd1, [_Z10RK_stage_1iPfS_S_S__param_1];
	ld.param.u64 	%rd2, [_Z10RK_stage_1iPfS_S_S__param_2];
	ld.param.u64 	%rd3, [_Z10RK_stage_1iPfS_S_S__param_3];
	ld.param.u64 	%rd4, [_Z10RK_stage_1iPfS_S_S__param_4];
	mov.u32 	%r3, %ctaid.x;
	mov.u32 	%r4, %ntid.x;
	mov.u32 	%r5, %tid.x;
	mad.lo.s32 	%r1, %r3, %r4, %r5;
	setp.ge.s32 	%p1, %r1, %r2;
	@%p1 bra 	$L__BB8_2;
	cvta.to.global.u64 	%rd5, %rd2;
	cvta.to.global.u64 	%rd6, %rd3;
	cvta.to.global.u64 	%rd7, %rd4;
	cvta.to.global.u64 	%rd8, %rd1;
	mul.lo.s32 	%r6, %r1, 3;
	mul.wide.s32 	%rd9, %r6, 4;
	add.s64 	%rd10, %rd5, %rd9;
	ld.global.f32 	%f1, [%rd10];
	add.s64 	%rd11, %rd6, %rd9;
	ld.global.f32 	%f2, [%rd11];
	fma.rn.f32 	%f3, %f2, 0f3A000000, %f1;
	add.s64 	%rd12, %rd7, %rd9;
	ld.global.f32 	%f4, [%rd12];
	add.f32 	%f5, %f4, %f3;
	add.s64 	%rd13, %rd8, %rd9;
	st.global.f32 	[%rd13], %f5;
	ld.global.f32 	%f6, [%rd10+4];
	ld.global.f32 	%f7, [%rd11+4];
	fma.rn.f32 	%f8, %f7, 0f3A000000, %f6;
	ld.global.f32 	%f9, [%rd12+4];
	add.f32 	%f10, %f9, %f8;
	st.global.f32 	[%rd13+4], %f10;
	ld.global.f32 	%f11, [%rd10+8];
	ld.global.f32 	%f12, [%rd11+8];
	fma.rn.f32 	%f13, %f12, 0f3A000000, %f11;
	ld.global.f32 	%f14, [%rd12+8];
	add.f32 	%f15, %f14, %f13;
	st.global.f32 	[%rd13+8], %f15;
$L__BB8_2:
	ret;

}
	// .globl	_Z10RK_stage_2iPfS_S_S_
.visible .entry _Z10RK_stage_2iPfS_S_S_(
	.param .u32 _Z10RK_stage_2iPfS_S_S__param_0,
	.param .u64 .ptr .align 1 _Z10RK_stage_2iPfS_S_S__param_1,
	.param .u64 .ptr .align 1 _Z10RK_stage_2iPfS_S_S__param_2,
	.param .u64 .ptr .align 1 _Z10RK_stage_2iPfS_S_S__param_3,
	.param .u64 .ptr .align 1 _Z10RK_stage_2iPfS_S_S__param_4
)
{
	.reg .pred 	%p<2>;
	.reg .b32 	%r<7>;
	.reg .b32 	%f<19>;
	.reg .b64 	%rd<14>;
	.reg .b64 	%fd<19>;

	ld.param.u32 	%r2, [_Z10RK_stage_2iPfS_S_S__param_0];
	ld.param.u64 	%rd1, [_Z10RK_stage_2iPfS_S_S__param_1];
	ld.param.u64 	%rd2, [_Z10RK_stage_2iPfS_S_S__param_2];
	ld.param.u64 	%rd3, [_Z10RK_stage_2iPfS_S_S__param_3];
	ld.param.u64 	%rd4, [_Z10RK_stage_2iPfS_S_S__param_4];
	mov.u32 	%r3, %ctaid.x;
	mov.u32 	%r4, %ntid.x;
	mov.u32 	%r5, %tid.x;
	mad.lo.s32 	%r1, %r3, %r4, %r5;
	setp.ge.s32 	%p1, %r1, %r2;
	@%p1 bra 	$L__BB9_2;
	cvta.to.global.u64 	%rd5, %rd1;
	cvta.to.global.u64 	%rd6, %rd2;
	cvta.to.global.u64 	%rd7, %rd3;
	cvta.to.global.u64 	%rd8, %rd4;
	mul.lo.s32 	%r6, %r1, 3;
	mul.wide.s32 	%rd9, %r6, 4;
	add.s64 	%rd10, %rd5, %rd9;
	ld.global.f32 	%f1, [%rd10];
	cvt.f64.f32 	%fd1, %f1;
	add.s64 	%rd11, %rd6, %rd9;
	ld.global.f32 	%f2, [%rd11];
	add.s64 	%rd12, %rd7, %rd9;
	ld.global.f32 	%f3, [%rd12];
	add.f32 	%f4, %f2, %f3;
	cvt.f64.f32 	%fd2, %f4;
	mul.f64 	%fd3, %fd2, 0d3FE0000000000000;
	fma.rn.f64 	%fd4, %fd3, 0d3F40000000000000, %fd1;
	add.s64 	%rd13, %rd8, %rd9;
	ld.global.f32 	%f5, [%rd13];
	cvt.f64.f32 	%fd5, %f5;
	add.f64 	%fd6, %fd4, %fd5;
	cvt.rn.f32.f64 	%f6, %fd6;
	st.global.f32 	[%rd10], %f6;
	ld.global.f32 	%f7, [%rd10+4];
	cvt.f64.f32 	%fd7, %f7;
	ld.global.f32 	%f8, [%rd11+4];
	ld.global.f32 	%f9, [%rd12+4];
	add.f32 	%f10, %f8, %f9;
	cvt.f64.f32 	%fd8, %f10;
	mul.f64 	%fd9, %fd8, 0d3FE0000000000000;
	fma.rn.f64 	%fd10, %fd9, 0d3F40000000000000, %fd7;
	ld.global.f32 	%f11, [%rd13+4];
	cvt.f64.f32 	%fd11, %f11;
	add.f64 	%fd12, %fd10, %fd11;
	cvt.rn.f32.f64 	%f12, %fd12;
	st.global.f32 	[%rd10+4], %f12;
	ld.global.f32 	%f13, [%rd10+8];
	cvt.f64.f32 	%fd13, %f13;
	ld.global.f32 	%f14, [%rd11+8];
	ld.global.f32 	%f15, [%rd12+8];
	add.f32 	%f16, %f14, %f15;
	cvt.f64.f32 	%fd14, %f16;
	mul.f64 	%fd15, %fd14, 0d3FE0000000000000;
	fma.rn.f64 	%fd16, %fd15, 0d3F40000000000000, %fd13;
	ld.global.f32 	%f17, [%rd13+8];
	cvt.f64.f32 	%fd17, %f17;
	add.f64 	%fd18, %fd16, %fd17;
	cvt.rn.f32.f64 	%f18, %fd18;
	st.global.f32 	[%rd10+8], %f18;
$L__BB9_2:
	ret;

}


// ===== COMPILED SASS (sm_100) =====

	.target	sm_100

	.elftype	@"ET_EXEC"


//--------------------- .note.nv.tkinfo           --------------------------
	.section	.note.nv.tkinfo,"",@"SHT_NOTE"
	.sectionflags	@"SHF_NOTE_NV_TKINFO"
	.tkinfo
        /*0018*/ 	.word	0x00000002
        /*0030*/ 	.string	""
        /*0030*/ 	.string	"ptxas"
        /*0030*/ 	.string	"Cuda compilation tools, release 13.0, V13.0.88"
        /*0030*/ 	.string	"Build cuda_13.0.r13.0/compiler.36424714_0"
        /*0030*/ 	.string	"-arch sm_100 -m 64 "



//--------------------- .note.nv.cuinfo           --------------------------
	.section	.note.nv.cuinfo,"",@"SHT_NOTE"
	.sectionflags	@"SHF_NOTE_NV_CUINFO"
        /*0018*/ 	.short	0x0002
        /*001a*/ 	.short	0x0064
        /*001c*/ 	.short	0x0082
	.zero		2


//--------------------- .nv.info                  --------------------------
	.section	.nv.info,"",@"SHT_CUDA_INFO"
	.align	4


	//----- nvinfo : EIATTR_REGCOUNT
	.align		4
        /*0000*/ 	.byte	0x04, 0x2f
        /*0002*/ 	.short	(.L_10 - .L_9)
	.align		4
.L_9:
        /*0004*/ 	.word	index@(_Z10setup_PRNGiP24curandStatePhilox4_32_10)
        /*0008*/ 	.word	0x00000016


	//----- nvinfo : EIATTR_FRAME_SIZE
	.align		4
.L_10:
        /*000c*/ 	.byte	0x04, 0x11
        /*000e*/ 	.short	(.L_12 - .L_11)
	.align		4
.L_11:
        /*0010*/ 	.word	index@(_Z10setup_PRNGiP24curandStatePhilox4_32_10)
        /*0014*/ 	.word	0x00000000


	//----- nvinfo : EIATTR_REGCOUNT
	.align		4
.L_12:
        /*0018*/ 	.byte	0x04, 0x2f
        /*001a*/ 	.short	(.L_14 - .L_13)
	.align		4
.L_13:
        /*001c*/ 	.word	index@(_Z9call_PRNGfPfP24curandStatePhilox4_32_10)
        /*0020*/ 	.word	0x00000014


	//----- nvinfo : EIATTR_FRAME_SIZE
	.align		4
.L_14:
        /*0024*/ 	.byte	0x04, 0x11
        /*0026*/ 	.short	(.L_16 - .L_15)
	.align		4
.L_15:
        /*0028*/ 	.word	index@($__internal_7_$__cuda_sm20_sqrt_rn_f32_slowpath)
        /*002c*/ 	.word	0x00000000


	//----- nvinfo : EIATTR_FRAME_SIZE
	.align		4
.L_16:
        /*0030*/ 	.byte	0x04, 0x11
        /*0032*/ 	.short	(.L_18 - .L_17)
	.align		4
.L_17:
        /*0034*/ 	.word	index@(_Z9call_PRNGfPfP24curandStatePhilox4_32_10)
        /*0038*/ 	.word	0x00000000


	//----- nvinfo : EIATTR_REGCOUNT
	.align		4
.L_18:
        /*003c*/ 	.byte	0x04, 0x2f
        /*003e*/ 	.short	(.L_20 - .L_19)
	.align		4
.L_19:
        /*0040*/ 	.word	index@(_Z13calc_extern_fiPfS_)
        /*0044*/ 	.word	0x0000000e


	//----- nvinfo : EIATTR_FRAME_SIZE
	.align		4
.L_20:
        /*0048*/ 	.byte	0x04, 0x11
        /*004a*/ 	.short	(.L_22 - .L_21)
	.align		4
.L_21:
        /*004c*/ 	.word	index@(_Z13calc_extern_fiPfS_)
        /*0050*/ 	.word	0x00000000


	//----- nvinfo : EIATTR_REGCOUNT
	.align		4
.L_22:
        /*0054*/ 	.byte	0x04, 0x2f
        /*0056*/ 	.short	(.L_24 - .L_23)
	.align		4
.L_23:
        /*0058*/ 	.word	index@(_Z13calc_sphere_fiffPfS_)
        /*005c*/ 	.word	0x00000020


	//----- nvinfo : EIATTR_FRAME_SIZE
	.align		4
.L_24:
        /*0060*/ 	.byte	0x04, 0x11
        /*0062*/ 	.short	(.L_26 - .L_25)
	.align		4
.L_25:
        /*0064*/ 	.word	index@($__internal_6_$__cuda_sm3x_div_rn_noftz_f32_slowpath)
        /*0068*/ 	.word	0x00000000


	//----- nvinfo : EIATTR_FRAME_SIZE
	.align		4
.L_26:
        /*006c*/ 	.byte	0x04, 0x11
        /*006e*/ 	.short	(.L_28 - .L_27)
	.align		4
.L_27:
        /*0070*/ 	.word	index@($__internal_5_$__cuda_sm20_sqrt_rn_f32_slowpath)
        /*0074*/ 	.word	0x00000000


	//----- nvinfo : EIATTR_FRAME_SIZE
	.align		4
.L_28:
        /*0078*/ 	.byte	0x04, 0x11
        /*007a*/ 	.short	(.L_30 - .L_29)
	.align		4
.L_29:
        /*007c*/ 	.word	index@($__internal_4_$__cuda_sm20_div_rn_f64_full)
        /*0080*/ 	.word	0x00000000


	//----- nvinfo : EIATTR_FRAME_SIZE
	.align		4
.L_30:
        /*0084*/ 	.byte	0x04, 0x11
        /*0086*/ 	.short	(.L_32 - .L_31)
	.align		4
.L_31:
        /*0088*/ 	.word	index@(_Z13calc_sphere_fiffPfS_)
        /*008c*/ 	.word	0x00000000


	//----- nvinfo : EIATTR_REGCOUNT
	.align		4
.L_32:
        /*0090*/ 	.byte	0x04, 0x2f
        /*0092*/ 	.short	(.L_34 - .L_33)
	.align		4
.L_33:
        /*0094*/ 	.word	index@(_Z10calc_bondsiPfS_S_)
        /*0098*/ 	.word	0x00000012


	//----- nvinfo : EIATTR_FRAME_SIZE
	.align		4
.L_34:
        /*009c*/ 	.byte	0x04, 0x11
        /*009e*/ 	.short	(.L_36 - .L_35)
	.align		4
.L_35:
        /*00a0*/ 	.word	index@($__internal_3_$__cuda_sm20_sqrt_rn_f32_slowpath)
        /*00a4*/ 	.word	0x00000000


	//----- nvinfo : EIATTR_FRAME_SIZE
	.align		4
.L_36:
        /*00a8*/ 	.byte	0x04, 0x11
        /*00aa*/ 	.short	(.L_38 - .L_37)
	.align		4
.L_37:
        /*00ac*/ 	.word	index@($__internal_2_$__cuda_sm20_rcp_rn_f32_slowpath)
        /*00b0*/ 	.word	0x00000000


	//----- nvinfo : EIATTR_FRAME_SIZE
	.align		4
.L_38:
        /*00b4*/ 	.byte	0x04, 0x11
        /*00b6*/ 	.short	(.L_40 - .L_39)
	.align		4
.L_39:
        /*00b8*/ 	.word	index@(_Z10calc_bondsiPfS_S_)
        /*00bc*/ 	.word	0x00000000


	//----- nvinfo : EIATTR_REGCOUNT
	.align		4
.L_40:
        /*00c0*/ 	.byte	0x04, 0x2f
        /*00c2*/ 	.short	(.L_42 - .L_41)
	.align		4
.L_41:
        /*00c4*/ 	.word	index@(_Z12calc_cosinesiPfS_S_)
        /*00c8*/ 	.word	0x00000012


	//----- nvinfo : EIATTR_FRAME_SIZE
	.align		4
.L_42:
        /*00cc*/ 	.byte	0x04, 0x11
        /*00ce*/ 	.short	(.L_44 - .L_43)
	.align		4
.L_43:
        /*00d0*/ 	.word	index@(_Z12calc_cosinesiPfS_S_)
        /*00d4*/ 	.word	0x00000000


	//----- nvinfo : EIATTR_REGCOUNT
	.align		4
.L_44:
        /*00d8*/ 	.byte	0x04, 0x2f
        /*00da*/ 	.short	(.L_46 - .L_45)
	.align		4
.L_45:
        /*00dc*/ 	.word	index@(_Z13calc_intern_fiPfS_S_S_)
        /*00e0*/ 	.word	0x00000016


	//----- nvinfo : EIATTR_FRAME_SIZE
	.align		4
.L_46:
        /*00e4*/ 	.byte	0x04, 0x11
        /*00e6*/ 	.short	(.L_48 - .L_47)
	.align		4
.L_47:
        /*00e8*/ 	.word	index@(_Z13calc_intern_fiPfS_S_S_)
        /*00ec*/ 	.word	0x00000000


	//----- nvinfo : EIATTR_REGCOUNT
	.align		4
.L_48:
        /*00f0*/ 	.byte	0x04, 0x2f
        /*00f2*/ 	.short	(.L_50 - .L_49)
	.align		4
.L_49:
        /*00f4*/ 	.word	index@(_Z14calc_exclvol_fifPfS_)
        /*00f8*/ 	.word	0x0000002a


	//----- nvinfo : EIATTR_FRAME_SIZE
	.align		4
.L_50:
        /*00fc*/ 	.byte	0x04, 0x11
        /*00fe*/ 	.short	(.L_52 - .L_51)
	.align		4
.L_51:
        /*0100*/ 	.word	index@($__internal_1_$__cuda_sm20_sqrt_rn_f32_slowpath)
        /*0104*/ 	.word	0x00000000


	//----- nvinfo : EIATTR_FRAME_SIZE
	.align		4
.L_52:
        /*0108*/ 	.byte	0x04, 0x11
        /*010a*/ 	.short	(.L_54 - .L_53)
	.align		4
.L_53:
        /*010c*/ 	.word	index@($__internal_0_$__cuda_sm20_div_rn_f64_full)
        /*0110*/ 	.word	0x00000000


	//----- nvinfo : EIATTR_FRAME_SIZE
	.align		4
.L_54:
        /*0114*/ 	.byte	0x04, 0x11
        /*0116*/ 	.short	(.L_56 - .L_55)
	.align		4
.L_55:
        /*0118*/ 	.word	index@(_Z14calc_exclvol_fifPfS_)
        /*011c*/ 	.word	0x00000000


	//----- nvinfo : EIATTR_REGCOUNT
	.align		4
.L_56:
        /*0120*/ 	.byte	0x04, 0x2f
        /*0122*/ 	.short	(.L_58 - .L_57)
	.align		4
.L_57:
        /*0124*/ 	.word	index@(_Z10RK_stage_1iPfS_S_S_)
        /*0128*/ 	.word	0x00000014


	//----- nvinfo : EIATTR_FRAME_SIZE
	.align		4
.L_58:
        /*012c*/ 	.byte	0x04, 0x11
        /*012e*/ 	.short	(.L_60 - .L_59)
	.align		4
.L_59:
        /*0130*/ 	.word	index@(_Z10RK_stage_1iPfS_S_S_)
        /*0134*/ 	.word	0x00000000


	//----- nvinfo : EIATTR_REGCOUNT
	.align		4
.L_60:
        /*0138*/ 	.byte	0x04, 0x2f
        /*013a*/ 	.short	(.L_62 - .L_61)
	.align		4
.L_61:
        /*013c*/ 	.word	index@(_Z10RK_stage_2iPfS_S_S_)
        /*0140*/ 	.word	0x00000016


	//----- nvinfo : EIATTR_FRAME_SIZE
	.align		4
.L_62:
        /*0144*/ 	.byte	0x04, 0x11
        /*0146*/ 	.short	(.L_64 - .L_63)
	.align		4
.L_63:
        /*0148*/ 	.word	index@(_Z10RK_stage_2iPfS_S_S_)
        /*014c*/ 	.word	0x00000000


	//----- nvinfo : EIATTR_MIN_STACK_SIZE
	.align		4
.L_64:
        /*0150*/ 	.byte	0x04, 0x12
        /*0152*/ 	.short	(.L_66 - .L_65)
	.align		4
.L_65:
        /*0154*/ 	.word	index@(_Z10RK_stage_2iPfS_S_S_)
        /*0158*/ 	.word	0x00000000


	//----- nvinfo : EIATTR_MIN_STACK_SIZE
	.align		4
.L_66:
        /*015c*/ 	.byte	0x04, 0x12
        /*015e*/ 	.short	(.L_68 - .L_67)
	.align		4
.L_67:
        /*0160*/ 	.word	index@(_Z10RK_stage_1iPfS_S_S_)
        /*0164*/ 	.word	0x00000000


	//----- nvinfo : EIATTR_MIN_STACK_SIZE
	.align		4
.L_68:
        /*0168*/ 	.byte	0x04, 0x12
        /*016a*/ 	.short	(.L_70 - .L_69)
	.align		4
.L_69:
        /*016c*/ 	.word	index@(_Z14calc_exclvol_fifPfS_)
        /*0170*/ 	.word	0x00000000


	//----- nvinfo : EIATTR_MIN_STACK_SIZE
	.align		4
.L_70:
        /*0174*/ 	.byte	0x04, 0x12
        /*0176*/ 	.short	(.L_72 - .L_71)
	.align		4
.L_71:
        /*0178*/ 	.word	index@(_Z13calc_intern_fiPfS_S_S_)
        /*017c*/ 	.word	0x00000000


	//----- nvinfo : EIATTR_MIN_STACK_SIZE
	.align		4
.L_72:
        /*0180*/ 	.byte	0x04, 0x12
        /*0182*/ 	.short	(.L_74 - .L_73)
	.align		4
.L_73:
        /*0184*/ 	.word	index@(_Z12calc_cosinesiPfS_S_)
        /*0188*/ 	.word	0x00000000


	//----- nvinfo : EIATTR_MIN_STACK_SIZE
	.align		4
.L_74:
        /*018c*/ 	.byte	0x04, 0x12
        /*018e*/ 	.short	(.L_76 - .L_75)
	.align		4
.L_75:
        /*0190*/ 	.word	index@(_Z10calc_bondsiPfS_S_)
        /*0194*/ 	.word	0x00000000


	//----- nvinfo : EIATTR_MIN_STACK_SIZE
	.align		4
.L_76:
        /*0198*/ 	.byte	0x04, 0x12
        /*019a*/ 	.short	(.L_78 - .L_77)
	.align		4
.L_77:
        /*019c*/ 	.word	index@(_Z13calc_sphere_fiffPfS_)
        /*01a0*/ 	.word	0x00000000


	//----- nvinfo : EIATTR_MIN_STACK_SIZE
	.align		4
.L_78:
        /*01a4*/ 	.byte	0x04, 0x12
        /*01a6*/ 	.short	(.L_80 - .L_79)
	.align		4
.L_79:
        /*01a8*/ 	.word	index@(_Z13calc_extern_fiPfS_)
        /*01ac*/ 	.word	0x00000000


	//----- nvinfo : EIATTR_MIN_STACK_SIZE
	.align		4
.L_80:
        /*01b0*/ 	.byte	0x04, 0x12
        /*01b2*/ 	.short	(.L_82 - .L_81)
	.align		4
.L_81:
        /*01b4*/ 	.word	index@(_Z9call_PRNGfPfP24curandStatePhilox4_32_10)
        /*01b8*/ 	.word	0x00000000


	//----- nvinfo : EIATTR_MIN_STACK_SIZE
	.align		4
.L_82:
        /*01bc*/ 	.byte	0x04, 0x12
        /*01be*/ 	.short	(.L_84 - .L_83)
	.align		4
.L_83:
        /*01c0*/ 	.word	index@(_Z10setup_PRNGiP24curandStatePhilox4_32_10)
        /*01c4*/ 	.word	0x00000000
.L_84:


//--------------------- .nv.compat                --------------------------
	.section	.nv.compat,"",@"SHT_CUDA_COMPAT_INFO"
	.align	4
        /*0000*/ 	.byte	0x02, 0x09, 0x00, 0x00, 0x02, 0x02, 0x01, 0x00, 0x02, 0x05, 0x05, 0x00, 0x03, 0x07, 0x01, 0x01
        /*0010*/ 	.byte	0x02, 0x03, 0x00, 0x00, 0x02, 0x06, 0x01, 0x00, 0x04, 0x0b, 0x08, 0x00, 0x01, 0x00, 0x00, 0x00
        /*0020*/ 	.byte	0x00, 0x00, 0x00, 0x00


//--------------------- .nv.info._Z10RK_stage_2iPfS_S_S_ --------------------------
	.section	.nv.info._Z10RK_stage_2iPfS_S_S_,"",@"SHT_CUDA_INFO"
	.sectionflags	@""
	.align	4


	//----- nvinfo : EIATTR_CUDA_API_VERSION
	.align		4
        /*0000*/ 	.byte	0x04, 0x37
        /*0002*/ 	.short	(.L_86 - .L_85)
.L_85:
        /*0004*/ 	.word	0x00000082


	//----- nvinfo : EIATTR_KPARAM_INFO
	.align		4
.L_86:
        /*0008*/ 	.byte	0x04, 0x17
        /*000a*/ 	.short	(.L_88 - .L_87)
.L_87:
        /*000c*/ 	.word	0x00000000
        /*0010*/ 	.short	0x0004
        /*0012*/ 	.short	0x0020
        /*0014*/ 	.byte	0x00, 0xf5, 0x21, 0x00


	//----- nvinfo : EIATTR_KPARAM_INFO
	.align		4
.L_88:
        /*0018*/ 	.byte	0x04, 0x17
        /*001a*/ 	.short	(.L_90 - .L_89)
.L_89:
        /*001c*/ 	.word	0x00000000
        /*0020*/ 	.short	0x0003
        /*0022*/ 	.short	0x0018
        /*0024*/ 	.byte	0x00, 0xf5, 0x21, 0x00


	//----- nvinfo : EIATTR_KPARAM_INFO
	.align		4
.L_90:
        /*0028*/ 	.byte	0x04, 0x17
        /*002a*/ 	.short	(.L_92 - .L_91)
.L_91:
        /*002c*/ 	.word	0x00000000
        /*0030*/ 	.short	0x0002
        /*0032*/ 	.short	0x0010
        /*0034*/ 	.byte	0x00, 0xf5, 0x21, 0x00


	//----- nvinfo : EIATTR_KPARAM_INFO
	.align		4
.L_92:
        /*0038*/ 	.byte	0x04, 0x17
        /*003a*/ 	.short	(.L_94 - .L_93)
.L_93:
        /*003c*/ 	.word	0x00000000
        /*0040*/ 	.short	0x0001
        /*0042*/ 	.short	0x0008
        /*0044*/ 	.byte	0x00, 0xf5, 0x21, 0x00


	//----- nvinfo : EIATTR_KPARAM_INFO
	.align		4
.L_94:
        /*0048*/ 	.byte	0x04, 0x17
        /*004a*/ 	.short	(.L_96 - .L_95)
.L_95:
        /*004c*/ 	.word	0x00000000
        /*0050*/ 	.short	0x0000
        /*0052*/ 	.short	0x0000
        /*0054*/ 	.byte	0x00, 0xf0, 0x11, 0x00


	//----- nvinfo : EIATTR_SPARSE_MMA_MASK
	.align		4
.L_96:
        /*0058*/ 	.byte	0x03, 0x50
        /*005a*/ 	.short	0x0000


	//----- nvinfo : EIATTR_MAXREG_COUNT
	.align		4
        /*005c*/ 	.byte	0x03, 0x1b
        /*005e*/ 	.short	0x00ff


	//----- nvinfo : EIATTR_MERCURY_ISA_VERSION
	.align		4
        /*0060*/ 	.byte	0x03, 0x5f
        /*0062*/ 	.short	0x0101


	//----- nvinfo : EIATTR_VRC_CTA_INIT_COUNT
	.align		4
        /*0064*/ 	.byte	0x02, 0x4a
	.zero		1
	.zero		1


	//----- nvinfo : EIATTR_EXIT_INSTR_OFFSETS
	.align		4
        /*0068*/ 	.byte	0x04, 0x1c
        /*006a*/ 	.short	(.L_98 - .L_97)


	//   ....[0]....
.L_97:
        /*006c*/ 	.word	0x00000070


	//   ....[1]....
        /*0070*/ 	.word	0x00000390


	//----- nvinfo : EIATTR_CBANK_PARAM_SIZE
	.align		4
.L_98:
        /*0074*/ 	.byte	0x03, 0x19
        /*0076*/ 	.short	0x0028


	//----- nvinfo : EIATTR_PARAM_CBANK
	.align		4
        /*0078*/ 	.byte	0x04, 0x0a
        /*007a*/ 	.short	(.L_100 - .L_99)
	.align		4
.L_99:
        /*007c*/ 	.word	index@(.nv.constant0._Z10RK_stage_2iPfS_S_S_)
        /*0080*/ 	.short	0x0380
        /*0082*/ 	.short	0x0028


	//----- nvinfo : EIATTR_SW_WAR
	.align		4
.L_100:
        /*0084*/ 	.byte	0x04, 0x36
        /*0086*/ 	.short	(.L_102 - .L_101)
.L_101:
        /*0088*/ 	.word	0x00000008
.L_102:


//--------------------- .nv.info._Z10RK_stage_1iPfS_S_S_ --------------------------
	.section	.nv.info._Z10RK_stage_1iPfS_S_S_,"",@"SHT_CUDA_INFO"
	.sectionflags	@""
	.align	4


	//----- nvinfo : EIATTR_CUDA_API_VERSION
	.align		4
        /*0000*/ 	.byte	0x04, 0x37
        /*0002*/ 	.short	(.L_104 - .L_103)
.L_103:
        /*0004*/ 	.word	0x00000082


	//----- nvinfo : EIATTR_KPARAM_INFO
	.align		4
.L_104:
        /*0008*/ 	.byte	0x04, 0x17
        /*000a*/ 	.short	(.L_106 - .L_105)
.L_105:
        /*000c*/ 	.word	0x00000000
        /*0010*/ 	.short	0x0004
        /*0012*/ 	.short	0x0020
        /*0014*/ 	.byte	0x00, 0xf5, 0x21, 0x00


	//----- nvinfo : EIATTR_KPARAM_INFO
	.align		4
.L_106:
        /*0018*/ 	.byte	0x04, 0x17
        /*001a*/ 	.short	(.L_108 - .L_107)
.L_107:
        /*001c*/ 	.word	0x00000000
        /*0020*/ 	.short	0x0003
        /*0022*/ 	.short	0x0018
        /*0024*/ 	.byte	0x00, 0xf5, 0x21, 0x00


	//----- nvinfo : EIATTR_KPARAM_INFO
	.align		4
.L_108:
        /*0028*/ 	.byte	0x04, 0x17
        /*002a*/ 	.short	(.L_110 - .L_109)
.L_109:
        /*002c*/ 	.word	0x00000000
        /*0030*/ 	.short	0x0002
        /*0032*/ 	.short	0x0010
        /*0034*/ 	.byte	0x00, 0xf5, 0x21, 0x00


	//----- nvinfo : EIATTR_KPARAM_INFO
	.align		4
.L_110:
        /*0038*/ 	.byte	0x04, 0x17
        /*003a*/ 	.short	(.L_112 - .L_111)
.L_111:
        /*003c*/ 	.word	0x00000000
        /*0040*/ 	.short	0x0001
        /*0042*/ 	.short	0x0008
        /*0044*/ 	.byte	0x00, 0xf5, 0x21, 0x00


	//----- nvinfo : EIATTR_KPARAM_INFO
	.align		4
.L_112:
        /*0048*/ 	.byte	0x04, 0x17
        /*004a*/ 	.short	(.L_114 - .L_113)
.L_113:
        /*004c*/ 	.word	0x00000000
        /*0050*/ 	.short	0x0000
        /*0052*/ 	.short	0x0000
        /*0054*/ 	.byte	0x00, 0xf0, 0x11, 0x00


	//----- nvinfo : EIATTR_SPARSE_MMA_MASK
	.align		4
.L_114:
        /*0058*/ 	.byte	0x03, 0x50
        /*005a*/ 	.short	0x0000


	//----- nvinfo : EIATTR_MAXREG_COUNT
	.align		4
        /*005c*/ 	.byte	0x03, 0x1b
        /*005e*/ 	.short	0x00ff


	//----- nvinfo : EIATTR_MERCURY_ISA_VERSION
	.align		4
        /*0060*/ 	.byte	0x03, 0x5f
        /*0062*/ 	.short	0x0101


	//----- nvinfo : EIATTR_VRC_CTA_INIT_COUNT
	.align		4
        /*0064*/ 	.byte	0x02, 0x4a
	.zero		1
	.zero		1


	//----- nvinfo : EIATTR_EXIT_INSTR_OFFSETS
	.align		4
        /*0068*/ 	.byte	0x04, 0x1c
        /*006a*/ 	.short	(.L_116 - .L_115)


	//   ....[0]....
.L_115:
        /*006c*/ 	.word	0x00000070


	//   ....[1]....
        /*0070*/ 	.word	0x00000240


	//----- nvinfo : EIATTR_CBANK_PARAM_SIZE
	.align		4
.L_116:
        /*0074*/ 	.byte	0x03, 0x19
        /*0076*/ 	.short	0x0028


	//----- nvinfo : EIATTR_PARAM_CBANK
	.align		4
        /*0078*/ 	.byte	0x04, 0x0a
        /*007a*/ 	.short	(.L_118 - .L_117)
	.align		4
.L_117:
        /*007c*/ 	.word	index@(.nv.constant0._Z10RK_stage_1iPfS_S_S_)
        /*0080*/ 	.short	0x0380
        /*0082*/ 	.short	0x0028


	//----- nvinfo : EIATTR_SW_WAR
	.align		4
.L_118:
        /*0084*/ 	.byte	0x04, 0x36
        /*0086*/ 	.short	(.L_120 - .L_119)
.L_119:
        /*0088*/ 	.word	0x00000008
.L_120:


//--------------------- .nv.info._Z14calc_exclvol_fifPfS_ --------------------------
	.section	.nv.info._Z14calc_exclvol_fifPfS_,"",@"SHT_CUDA_INFO"
	.sectionflags	@""
	.align	4


	//----- nvinfo : EIATTR_CUDA_API_VERSION
	.align		4
        /*0000*/ 	.byte	0x04, 0x37
        /*0002*/ 	.short	(.L_122 - .L_121)
.L_121:
        /*0004*/ 	.word	0x00000082


	//----- nvinfo : EIATTR_KPARAM_INFO
	.align		4
.L_122:
        /*0008*/ 	.byte	0x04, 0x17
        /*000a*/ 	.short	(.L_124 - .L_123)
.L_123:
        /*000c*/ 	.word	0x00000000
        /*0010*/ 	.short	0x0003
        /*0012*/ 	.short	0x0010
        /*0014*/ 	.byte	0x00, 0xf5, 0x21, 0x00


	//----- nvinfo : EIATTR_KPARAM_INFO
	.align		4
.L_124:
        /*0018*/ 	.byte	0x04, 0x17
        /*001a*/ 	.short	(.L_126 - .L_125)
.L_125:
        /*001c*/ 	.word	0x00000000
        /*0020*/ 	.short	0x0002
        /*0022*/ 	.short	0x0008
        /*0024*/ 	.byte	0x00, 0xf5, 0x21, 0x00


	//----- nvinfo : EIATTR_KPARAM_INFO
	.align		4
.L_126:
        /*0028*/ 	.byte	0x04, 0x17
        /*002a*/ 	.short	(.L_128 - .L_127)
.L_127:
        /*002c*/ 	.word	0x00000000
        /*0030*/ 	.short	0x0001
        /*0032*/ 	.short	0x0004
        /*0034*/ 	.byte	0x00, 0xf0, 0x11, 0x00


	//----- nvinfo : EIATTR_KPARAM_INFO
	.align		4
.L_128:
        /*0038*/ 	.byte	0x04, 0x17
        /*003a*/ 	.short	(.L_130 - .L_129)
.L_129:
        /*003c*/ 	.word	0x00000000
        /*0040*/ 	.short	0x0000
        /*0042*/ 	.short	0x0000
        /*0044*/ 	.byte	0x00, 0xf0, 0x11, 0x00


	//----- nvinfo : EIATTR_SPARSE_MMA_MASK
	.align		4
.L_130:
        /*0048*/ 	.byte	0x03, 0x50
        /*004a*/ 	.short	0x0000


	//----- nvinfo : EIATTR_MAXREG_COUNT
	.align		4
        /*004c*/ 	.byte	0x03, 0x1b
        /*004e*/ 	.short	0x00ff


	//----- nvinfo : EIATTR_MERCURY_ISA_VERSION
	.align		4
        /*0050*/ 	.byte	0x03, 0x5f
        /*0052*/ 	.short	0x0101


	//----- nvinfo : EIATTR_VRC_CTA_INIT_COUNT
	.align		4
        /*0054*/ 	.byte	0x02, 0x4a
	.zero		1
	.zero		1


	//----- nvinfo : EIATTR_EXIT_INSTR_OFFSETS
	.align		4
        /*0058*/ 	.byte	0x04, 0x1c
        /*005a*/ 	.short	(.L_132 - .L_131)


	//   ....[0]....
.L_131:
        /*005c*/ 	.word	0x00000070


	//   ....[1]....
        /*0060*/ 	.word	0x00000a80


	//   ....[2]....
        /*0064*/ 	.word	0x00001410


	//----- nvinfo : EIATTR_CRS_STACK_SIZE
	.align		4
.L_132:
        /*0068*/ 	.byte	0x04, 0x1e
        /*006a*/ 	.short	(.L_134 - .L_133)
.L_133:
        /*006c*/ 	.word	0x00000000


	//----- nvinfo : EIATTR_CBANK_PARAM_SIZE
	.align		4
.L_134:
        /*0070*/ 	.byte	0x03, 0x19
        /*0072*/ 	.short	0x0018


	//----- nvinfo : EIATTR_PARAM_CBANK
	.align		4
        /*0074*/ 	.byte	0x04, 0x0a
        /*0076*/ 	.short	(.L_136 - .L_135)
	.align		4
.L_135:
        /*0078*/ 	.word	index@(.nv.constant0._Z14calc_exclvol_fifPfS_)
        /*007c*/ 	.short	0x0380
        /*007e*/ 	.short	0x0018


	//----- nvinfo : EIATTR_SW_WAR
	.align		4
.L_136:
        /*0080*/ 	.byte	0x04, 0x36
        /*0082*/ 	.short	(.L_138 - .L_137)
.L_137:
        /*0084*/ 	.word	0x00000008
.L_138:


//--------------------- .nv.info._Z13calc_intern_fiPfS_S_S_ --------------------------
	.section	.nv.info._Z13calc_intern_fiPfS_S_S_,"",@"SHT_CUDA_INFO"
	.sectionflags	@""
	.align	4


	//----- nvinfo : EIATTR_CUDA_API_VERSION
	.align		4
        /*0000*/ 	.byte	0x04, 0x37
        /*0002*/ 	.short	(.L_140 - .L_139)
.L_139:
        /*0004*/ 	.word	0x00000082


	//----- nvinfo : EIATTR_KPARAM_INFO
	.align		4
.L_140:
        /*0008*/ 	.byte	0x04, 0x17
        /*000a*/ 	.short	(.L_142 - .L_141)
.L_141:
        /*000c*/ 	.word	0x00000000
        /*0010*/ 	.short	0x0004
        /*0012*/ 	.short	0x0020
        /*0014*/ 	.byte	0x00, 0xf5, 0x21, 0x00


	//----- nvinfo : EIATTR_KPARAM_INFO
	.align		4
.L_142:
        /*0018*/ 	.byte	0x04, 0x17
        /*001a*/ 	.short	(.L_144 - .L_143)
.L_143:
        /*001c*/ 	.word	0x00000000
        /*0020*/ 	.short	0x0003
        /*0022*/ 	.short	0x0018
        /*0024*/ 	.byte	0x00, 0xf5, 0x21, 0x00


	//----- nvinfo : EIATTR_KPARAM_INFO
	.align		4
.L_144:
        /*0028*/ 	.byte	0x04, 0x17
        /*002a*/ 	.short	(.L_146 - .L_145)
.L_145:
        /*002c*/ 	.word	0x00000000
        /*0030*/ 	.short	0x0002
        /*0032*/ 	.short	0x0010
        /*0034*/ 	.byte	0x00, 0xf5, 0x21, 0x00


	//----- nvinfo : EIATTR_KPARAM_INFO
	.align		4
.L_146:
        /*0038*/ 	.byte	0x04, 0x17
        /*003a*/ 	.short	(.L_148 - .L_147)
.L_147:
        /*003c*/ 	.word	0x00000000
        /*0040*/ 	.short	0x0001
        /*0042*/ 	.short	0x0008
        /*0044*/ 	.byte	0x00, 0xf5, 0x21, 0x00


	//----- nvinfo : EIATTR_KPARAM_INFO
	.align		4
.L_148:
        /*0048*/ 	.byte	0x04, 0x17
        /*004a*/ 	.short	(.L_150 - .L_149)
.L_149:
        /*004c*/ 	.word	0x00000000
        /*0050*/ 	.short	0x0000
        /*0052*/ 	.short	0x0000
        /*0054*/ 	.byte	0x00, 0xf0, 0x11, 0x00


	//----- nvinfo : EIATTR_SPARSE_MMA_MASK
	.align		4
.L_150:
        /*0058*/ 	.byte	0x03, 0x50
        /*005a*/ 	.short	0x0000


	//----- nvinfo : EIATTR_MAXREG_COUNT
	.align		4
        /*005c*/ 	.byte	0x03, 0x1b
        /*005e*/ 	.short	0x00ff


	//----- nvinfo : EIATTR_MERCURY_ISA_VERSION
	.align		4
        /*0060*/ 	.byte	0x03, 0x5f
        /*0062*/ 	.short	0x0101


	//----- nvinfo : EIATTR_VRC_CTA_INIT_COUNT
	.align		4
        /*0064*/ 	.byte	0x02, 0x4a
	.zero		1
	.zero		1


	//----- nvinfo : EIATTR_EXIT_INSTR_OFFSETS
	.align		4
        /*0068*/ 	.byte	0x04, 0x1c
        /*006a*/ 	.short	(.L_152 - .L_151)


	//   ....[0]....
.L_151:
        /*006c*/ 	.word	0x00000070


	//   ....[1]....
        /*0070*/ 	.word	0x00000d20


	//----- nvinfo : EIATTR_CBANK_PARAM_SIZE
	.align		4
.L_152:
        /*0074*/ 	.byte	0x03, 0x19
        /*0076*/ 	.short	0x0028


	//----- nvinfo : EIATTR_PARAM_CBANK
	.align		4
        /*0078*/ 	.byte	0x04, 0x0a
        /*007a*/ 	.short	(.L_154 - .L_153)
	.align		4
.L_153:
        /*007c*/ 	.word	index@(.nv.constant0._Z13calc_intern_fiPfS_S_S_)
        /*0080*/ 	.short	0x0380
        /*0082*/ 	.short	0x0028


	//----- nvinfo : EIATTR_SW_WAR
	.align		4
.L_154:
        /*0084*/ 	.byte	0x04, 0x36
        /*0086*/ 	.short	(.L_156 - .L_155)
.L_155:
        /*0088*/ 	.word	0x00000008
.L_156:


//--------------------- .nv.info._Z12calc_cosinesiPfS_S_ --------------------------
	.section	.nv.info._Z12calc_cosinesiPfS_S_,"",@"SHT_CUDA_INFO"
	.sectionflags	@""
	.align	4


	//----- nvinfo : EIATTR_CUDA_API_VERSION
	.align		4
        /*0000*/ 	.byte	0x04, 0x37
        /*0002*/ 	.short	(.L_158 - .L_157)
.L_157:
        /*0004*/ 	.word	0x00000082


	//----- nvinfo : EIATTR_KPARAM_INFO
	.align		4
.L_158:
        /*0008*/ 	.byte	0x04, 0x17
        /*000a*/ 	.short	(.L_160 - .L_159)
.L_159:
        /*000c*/ 	.word	0x00000000
        /*0010*/ 	.short	0x0003
        /*0012*/ 	.short	0x0018
        /*0014*/ 	.byte	0x00, 0xf5, 0x21, 0x00


	//----- nvinfo : EIATTR_KPARAM_INFO
	.align		4
.L_160:
        /*0018*/ 	.byte	0x04, 0x17
        /*001a*/ 	.short	(.L_162 - .L_161)
.L_161:
        /*001c*/ 	.word	0x00000000
        /*0020*/ 	.short	0x0002
        /*0022*/ 	.short	0x0010
        /*0024*/ 	.byte	0x00, 0xf5, 0x21, 0x00


	//----- nvinfo : EIATTR_KPARAM_INFO
	.align		4
.L_162:
        /*0028*/ 	.byte	0x04, 0x17
        /*002a*/ 	.short	(.L_164 - .L_163)
.L_163:
        /*002c*/ 	.word	0x00000000
        /*0030*/ 	.short	0x0001
        /*0032*/ 	.short	0x0008
        /*0034*/ 	.byte	0x00, 0xf5, 0x21, 0x00


	//----- nvinfo : EIATTR_KPARAM_INFO
	.align		4
.L_164:
        /*0038*/ 	.byte	0x04, 0x17
        /*003a*/ 	.short	(.L_166 - .L_165)
.L_165:
        /*003c*/ 	.word	0x00000000
        /*0040*/ 	.short	0x0000
        /*0042*/ 	.short	0x0000
        /*0044*/ 	.byte	0x00, 0xf0, 0x11, 0x00


	//----- nvinfo : EIATTR_SPARSE_MMA_MASK
	.align		4
.L_166:
        /*0048*/ 	.byte	0x03, 0x50
        /*004a*/ 	.short	0x0000


	//----- nvinfo : EIATTR_MAXREG_COUNT
	.align		4
        /*004c*/ 	.byte	0x03, 0x1b
        /*004e*/ 	.short	0x00ff


	//----- nvinfo : EIATTR_MERCURY_ISA_VERSION
	.align		4
        /*0050*/ 	.byte	0x03, 0x5f
        /*0052*/ 	.short	0x0101


	//----- nvinfo : EIATTR_VRC_CTA_INIT_COUNT
	.align		4
        /*0054*/ 	.byte	0x02, 0x4a
	.zero		1
	.zero		1


	//----- nvinfo : EIATTR_EXIT_INSTR_OFFSETS
	.align		4
        /*0058*/ 	.byte	0x04, 0x1c
        /*005a*/ 	.short	(.L_168 - .L_167)


	//   ....[0]....
.L_167:
        /*005c*/ 	.word	0x00000080


	//   ....[1]....
        /*0060*/ 	.word	0x00000230


	//----- nvinfo : EIATTR_CBANK_PARAM_SIZE
	.align		4
.L_168:
        /*0064*/ 	.byte	0x03, 0x19
        /*0066*/ 	.short	0x0020


	//----- nvinfo : EIATTR_PARAM_CBANK
	.align		4
        /*0068*/ 	.byte	0x04, 0x0a
        /*006a*/ 	.short	(.L_170 - .L_169)
	.align		4
.L_169:
        /*006c*/ 	.word	index@(.nv.constant0._Z12calc_cosinesiPfS_S_)
        /*0070*/ 	.short	0x0380
        /*0072*/ 	.short	0x0020


	//----- nvinfo : EIATTR_SW_WAR
	.align		4
.L_170:
        /*0074*/ 	.byte	0x04, 0x36
        /*0076*/ 	.short	(.L_172 - .L_171)
.L_171:
        /*0078*/ 	.word	0x00000008
.L_172:


//--------------------- .nv.info._Z10calc_bondsiPfS_S_ --------------------------
	.section	.nv.info._Z10calc_bondsiPfS_S_,"",@"SHT_CUDA_INFO"
	.sectionflags	@""
	.align	4


	//----- nvinfo : EIATTR_CUDA_API_VERSION
	.align		4
        /*0000*/ 	.byte	0x04, 0x37
        /*0002*/ 	.short	(.L_174 - .L_173)
.L_173:
        /*0004*/ 	.word	0x00000082


	//----- nvinfo : EIATTR_KPARAM_INFO
	.align		4
.L_174:
        /*0008*/ 	.byte	0x04, 0x17
        /*000a*/ 	.short	(.L_176 - .L_175)
.L_175:
        /*000c*/ 	.word	0x00000000
        /*0010*/ 	.short	0x0003
        /*0012*/ 	.short	0x0018
        /*0014*/ 	.byte	0x00, 0xf5, 0x21, 0x00


	//----- nvinfo : EIATTR_KPARAM_INFO
	.align		4
.L_176:
        /*0018*/ 	.byte	0x04, 0x17
        /*001a*/ 	.short	(.L_178 - .L_177)
.L_177:
        /*001c*/ 	.word	0x00000000
        /*0020*/ 	.short	0x0002
        /*0022*/ 	.short	0x0010
        /*0024*/ 	.byte	0x00, 0xf5, 0x21, 0x00


	//----- nvinfo : EIATTR_KPARAM_INFO
	.align		4
.L_178:
        /*0028*/ 	.byte	0x04, 0x17
        /*002a*/ 	.short	(.L_180 - .L_179)
.L_179:
        /*002c*/ 	.word	0x00000000
        /*0030*/ 	.short	0x0001
        /*0032*/ 	.short	0x0008
        /*0034*/ 	.byte	0x00, 0xf5, 0x21, 0x00


	//----- nvinfo : EIATTR_KPARAM_INFO
	.align		4
.L_180:
        /*0038*/ 	.byte	0x04, 0x17
        /*003a*/ 	.short	(.L_182 - .L_181)
.L_181:
        /*003c*/ 	.word	0x00000000
        /*0040*/ 	.short	0x0000
        /*0042*/ 	.short	0x0000
        /*0044*/ 	.byte	0x00, 0xf0, 0x11, 0x00


	//----- nvinfo : EIATTR_SPARSE_MMA_MASK
	.align		4
.L_182:
        /*0048*/ 	.byte	0x03, 0x50
        /*004a*/ 	.short	0x0000


	//----- nvinfo : EIATTR_MAXREG_COUNT
	.align		4
        /*004c*/ 	.byte	0x03, 0x1b
        /*004e*/ 	.short	0x00ff


	//----- nvinfo : EIATTR_MERCURY_ISA_VERSION
	.align		4
        /*0050*/ 	.byte	0x03, 0x5f
        /*0052*/ 	.short	0x0101


	//----- nvinfo : EIATTR_VRC_CTA_INIT_COUNT
	.align		4
        /*0054*/ 	.byte	0x02, 0x4a
	.zero		1
	.zero		1


	//----- nvinfo : EIATTR_EXIT_INSTR_OFFSETS
	.align		4
        /*0058*/ 	.byte	0x04, 0x1c
        /*005a*/ 	.short	(.L_184 - .L_183)


	//   ....[0]....
.L_183:
        /*005c*/ 	.word	0x00000080


	//   ....[1]....
        /*0060*/ 	.word	0x00000420


	//----- nvinfo : EIATTR_CRS_STACK_SIZE
	.align		4
.L_184:
        /*0064*/ 	.byte	0x04, 0x1e
        /*0066*/ 	.short	(.L_186 - .L_185)
.L_185:
        /*0068*/ 	.word	0x00000000


	//----- nvinfo : EIATTR_CBANK_PARAM_SIZE
	.align		4
.L_186:
        /*006c*/ 	.byte	0x03, 0x19
        /*006e*/ 	.short	0x0020


	//----- nvinfo : EIATTR_PARAM_CBANK
	.align		4
        /*0070*/ 	.byte	0x04, 0x0a
        /*0072*/ 	.short	(.L_188 - .L_187)
	.align		4
.L_187:
        /*0074*/ 	.word	index@(.nv.constant0._Z10calc_bondsiPfS_S_)
        /*0078*/ 	.short	0x0380
        /*007a*/ 	.short	0x0020


	//----- nvinfo : EIATTR_SW_WAR
	.align		4
.L_188:
        /*007c*/ 	.byte	0x04, 0x36
        /*007e*/ 	.short	(.L_190 - .L_189)
.L_189:
        /*0080*/ 	.word	0x00000008
.L_190:


//--------------------- .nv.info._Z13calc_sphere_fiffPfS_ --------------------------
	.section	.nv.info._Z13calc_sphere_fiffPfS_,"",@"SHT_CUDA_INFO"
	.sectionflags	@""
	.align	4


	//----- nvinfo : EIATTR_CUDA_API_VERSION
	.align		4
        /*0000*/ 	.byte	0x04, 0x37
        /*0002*/ 	.short	(.L_192 - .L_191)
.L_191:
        /*0004*/ 	.word	0x00000082


	//----- nvinfo : EIATTR_KPARAM_INFO
	.align		4
.L_192:
        /*0008*/ 	.byte	0x04, 0x17
        /*000a*/ 	.short	(.L_194 - .L_193)
.L_193:
        /*000c*/ 	.word	0x00000000
        /*0010*/ 	.short	0x0004
        /*0012*/ 	.short	0x0018
        /*0014*/ 	.byte	0x00, 0xf5, 0x21, 0x00


	//----- nvinfo : EIATTR_KPARAM_INFO
	.align		4
.L_194:
        /*0018*/ 	.byte	0x04, 0x17
        /*001a*/ 	.short	(.L_196 - .L_195)
.L_195:
        /*001c*/ 	.word	0x00000000
        /*0020*/ 	.short	0x0003
        /*0022*/ 	.short	0x0010
        /*0024*/ 	.byte	0x00, 0xf5, 0x21, 0x00


	//----- nvinfo : EIATTR_KPARAM_INFO
	.align		4
.L_196:
        /*0028*/ 	.byte	0x04, 0x17
        /*002a*/ 	.short	(.L_198 - .L_197)
.L_197:
        /*002c*/ 	.word	0x00000000
        /*0030*/ 	.short	0x0002
        /*0032*/ 	.short	0x0008
        /*0034*/ 	.byte	0x00, 0xf0, 0x11, 0x00


	//----- nvinfo : EIATTR_KPARAM_INFO
	.align		4
.L_198:
        /*0038*/ 	.byte	0x04, 0x17
        /*003a*/ 	.short	(.L_200 - .L_199)
.L_199:
        /*003c*/ 	.word	0x00000000
        /*0040*/ 	.short	0x0001
        /*0042*/ 	.short	0x0004
        /*0044*/ 	.byte	0x00, 0xf0, 0x11, 0x00


	//----- nvinfo : EIATTR_KPARAM_INFO
	.align		4
.L_200:
        /*0048*/ 	.byte	0x04, 0x17
        /*004a*/ 	.short	(.L_202 - .L_201)
.L_201:
        /*004c*/ 	.word	0x00000000
        /*0050*/ 	.short	0x0000
        /*0052*/ 	.short	0x0000
        /*0054*/ 	.byte	0x00, 0xf0, 0x11, 0x00


	//----- nvinfo : EIATTR_SPARSE_MMA_MASK
	.align		4
.L_202:
        /*0058*/ 	.byte	0x03, 0x50
        /*005a*/ 	.short	0x0000


	//----- nvinfo : EIATTR_MAXREG_COUNT
	.align		4
        /*005c*/ 	.byte	0x03, 0x1b
        /*005e*/ 	.short	0x00ff


	//----- nvinfo : EIATTR_MERCURY_ISA_VERSION
	.align		4
        /*0060*/ 	.byte	0x03, 0x5f
        /*0062*/ 	.short	0x0101


	//----- nvinfo : EIATTR_VRC_CTA_INIT_COUNT
	.align		4
        /*0064*/ 	.byte	0x02, 0x4a
	.zero		1
	.zero		1


	//----- nvinfo : EIATTR_EXIT_INSTR_OFFSETS
	.align		4
        /*0068*/ 	.byte	0x04, 0x1c
        /*006a*/ 	.short	(.L_204 - .L_203)


	//   ....[0]....
.L_203:
        /*006c*/ 	.word	0x00000070


	//   ....[1]....
        /*0070*/ 	.word	0x00000260


	//   ....[2]....
        /*0074*/ 	.word	0x00000820


	//----- nvinfo : EIATTR_CRS_STACK_SIZE
	.align		4
.L_204:
        /*0078*/ 	.byte	0x04, 0x1e
        /*007a*/ 	.short	(.L_206 - .L_205)
.L_205:
        /*007c*/ 	.word	0x00000000


	//----- nvinfo : EIATTR_CBANK_PARAM_SIZE
	.align		4
.L_206:
        /*0080*/ 	.byte	0x03, 0x19
        /*0082*/ 	.short	0x0020


	//----- nvinfo : EIATTR_PARAM_CBANK
	.align		4
        /*0084*/ 	.byte	0x04, 0x0a
        /*0086*/ 	.short	(.L_208 - .L_207)
	.align		4
.L_207:
        /*0088*/ 	.word	index@(.nv.constant0._Z13calc_sphere_fiffPfS_)
        /*008c*/ 	.short	0x0380
        /*008e*/ 	.short	0x0020


	//----- nvinfo : EIATTR_SW_WAR
	.align		4
.L_208:
        /*0090*/ 	.byte	0x04, 0x36
        /*0092*/ 	.short	(.L_210 - .L_209)
.L_209:
        /*0094*/ 	.word	0x00000008
.L_210:


//--------------------- .nv.info._Z13calc_extern_fiPfS_ --------------------------
	.section	.nv.info._Z13calc_extern_fiPfS_,"",@"SHT_CUDA_INFO"
	.sectionflags	@""
	.align	4


	//----- nvinfo : EIATTR_CUDA_API_VERSION
	.align		4
        /*0000*/ 	.byte	0x04, 0x37
        /*0002*/ 	.short	(.L_212 - .L_211)
.L_211:
        /*0004*/ 	.word	0x00000082


	//----- nvinfo : EIATTR_KPARAM_INFO
	.align		4
.L_212:
        /*0008*/ 	.byte	0x04, 0x17
        /*000a*/ 	.short	(.L_214 - .L_213)
.L_213:
        /*000c*/ 	.word	0x00000000
        /*0010*/ 	.short	0x0002
        /*0012*/ 	.short	0x0010
        /*0014*/ 	.byte	0x00, 0xf5, 0x21, 0x00


	//----- nvinfo : EIATTR_KPARAM_INFO
	.align		4
.L_214:
        /*0018*/ 	.byte	0x04, 0x17
        /*001a*/ 	.short	(.L_216 - .L_215)
.L_215:
        /*001c*/ 	.word	0x00000000
        /*0020*/ 	.short	0x0001
        /*0022*/ 	.short	0x0008
        /*0024*/ 	.byte	0x00, 0xf5, 0x21, 0x00


	//----- nvinfo : EIATTR_KPARAM_INFO
	.align		4
.L_216:
        /*0028*/ 	.byte	0x04, 0x17
        /*002a*/ 	.short	(.L_218 - .L_217)
.L_217:
        /*002c*/ 	.word	0x00000000
        /*0030*/ 	.short	0x0000
        /*0032*/ 	.short	0x0000
        /*0034*/ 	.byte	0x00, 0xf0, 0x11, 0x00


	//----- nvinfo : EIATTR_SPARSE_MMA_MASK
	.align		4
.L_218:
        /*0038*/ 	.byte	0x03, 0x50
        /*003a*/ 	.short	0x0000


	//----- nvinfo : EIATTR_MAXREG_COUNT
	.align		4
        /*003c*/ 	.byte	0x03, 0x1b
        /*003e*/ 	.short	0x00ff


	//----- nvinfo : EIATTR_MERCURY_ISA_VERSION
	.align		4
        /*0040*/ 	.byte	0x03, 0x5f
        /*0042*/ 	.short	0x0101


	//----- nvinfo : EIATTR_VRC_CTA_INIT_COUNT
	.align		4
        /*0044*/ 	.byte	0x02, 0x4a
	.zero		1
	.zero		1


	//----- nvinfo : EIATTR_EXIT_INSTR_OFFSETS
	.align		4
        /*0048*/ 	.byte	0x04, 0x1c
        /*004a*/ 	.short	(.L_220 - .L_219)


	//   ....[0]....
.L_219:
        /*004c*/ 	.word	0x00000070


	//   ....[1]....
        /*0050*/ 	.word	0x00000140


	//----- nvinfo : EIATTR_CBANK_PARAM_SIZE
	.align		4
.L_220:
        /*0054*/ 	.byte	0x03, 0x19
        /*0056*/ 	.short	0x0018


	//----- nvinfo : EIATTR_PARAM_CBANK
	.align		4
        /*0058*/ 	.byte	0x04, 0x0a
        /*005a*/ 	.short	(.L_222 - .L_221)
	.align		4
.L_221:
        /*005c*/ 	.word	index@(.nv.constant0._Z13calc_extern_fiPfS_)
        /*0060*/ 	.short	0x0380
        /*0062*/ 	.short	0x0018


	//----- nvinfo : EIATTR_SW_WAR
	.align		4
.L_222:
        /*0064*/ 	.byte	0x04, 0x36
        /*0066*/ 	.short	(.L_224 - .L_223)
.L_223:
        /*0068*/ 	.word	0x00000008
.L_224:


//--------------------- .nv.info._Z9call_PRNGfPfP24curandStatePhilox4_32_10 --------------------------
	.section	.nv.info._Z9call_PRNGfPfP24curandStatePhilox4_32_10,"",@"SHT_CUDA_INFO"
	.sectionflags	@""
	.align	4


	//----- nvinfo : EIATTR_CUDA_API_VERSION
	.align		4
        /*0000*/ 	.byte	0x04, 0x37
        /*0002*/ 	.short	(.L_226 - .L_225)
.L_225:
        /*0004*/ 	.word	0x00000082


	//----- nvinfo : EIATTR_KPARAM_INFO
	.align		4
.L_226:
        /*0008*/ 	.byte	0x04, 0x17
        /*000a*/ 	.short	(.L_228 - .L_227)
.L_227:
        /*000c*/ 	.word	0x00000000
        /*0010*/ 	.short	0x0002
        /*0012*/ 	.short	0x0010
        /*0014*/ 	.byte	0x00, 0xf5, 0x21, 0x00


	//----- nvinfo : EIATTR_KPARAM_INFO
	.align		4
.L_228:
        /*0018*/ 	.byte	0x04, 0x17
        /*001a*/ 	.short	(.L_230 - .L_229)
.L_229:
        /*001c*/ 	.word	0x00000000
        /*0020*/ 	.short	0x0001
        /*0022*/ 	.short	0x0008
        /*0024*/ 	.byte	0x00, 0xf5, 0x21, 0x00


	//----- nvinfo : EIATTR_KPARAM_INFO
	.align		4
.L_230:
        /*0028*/ 	.byte	0x04, 0x17
        /*002a*/ 	.short	(.L_232 - .L_231)
.L_231:
        /*002c*/ 	.word	0x00000000
        /*0030*/ 	.short	0x0000
        /*0032*/ 	.short	0x0000
        /*0034*/ 	.byte	0x00, 0xf0, 0x11, 0x00


	//----- nvinfo : EIATTR_SPARSE_MMA_MASK
	.align		4
.L_232:
        /*0038*/ 	.byte	0x03, 0x50
        /*003a*/ 	.short	0x0000


	//----- nvinfo : EIATTR_MAXREG_COUNT
	.align		4
        /*003c*/ 	.byte	0x03, 0x1b
        /*003e*/ 	.short	0x00ff


	//----- nvinfo : EIATTR_MERCURY_ISA_VERSION
	.align		4
        /*0040*/ 	.byte	0x03, 0x5f
        /*0042*/ 	.short	0x0101


	//----- nvinfo : EIATTR_VRC_CTA_INIT_COUNT
	.align		4
        /*0044*/ 	.byte	0x02, 0x4a
	.zero		1
	.zero		1


	//----- nvinfo : EIATTR_EXIT_INSTR_OFFSETS
	.align		4
        /*0048*/ 	.byte	0x04, 0x1c
        /*004a*/ 	.short	(.L_234 - .L_233)


	//   ....[0]....
.L_233:
        /*004c*/ 	.word	0x00001340


	//----- nvinfo : EIATTR_INDIRECT_BRANCH_TARGETS
	.align		4
.L_234:
        /*0050*/ 	.byte	0x04, 0x34
        /*0052*/ 	.short	(.L_236 - .L_235)


	//   ....[0]....
.L_235:
        /*0054*/ 	.word	.L_x_105@srel
        /*0058*/ 	.short	0x0
        /*005a*/ 	.short	0x0
        /*005c*/ 	.word	0x3
        /*0060*/ 	.word	.L_x_106@srel
        /*0064*/ 	.word	.L_x_107@srel
        /*0068*/ 	.word	.L_x_108@srel


	//   ....[1]....
        /*006c*/ 	.word	.L_x_109@srel
        /*0070*/ 	.short	0x0
        /*0072*/ 	.short	0x0
        /*0074*/ 	.word	0x3
        /*0078*/ 	.word	.L_x_110@srel
        /*007c*/ 	.word	.L_x_111@srel
        /*0080*/ 	.word	.L_x_112@srel


	//----- nvinfo : EIATTR_CRS_STACK_SIZE
	.align		4
.L_236:
        /*0084*/ 	.byte	0x04, 0x1e
        /*0086*/ 	.short	(.L_238 - .L_237)
.L_237:
        /*0088*/ 	.word	0x00000000


	//----- nvinfo : EIATTR_CBANK_PARAM_SIZE
	.align		4
.L_238:
        /*008c*/ 	.byte	0x03, 0x19
        /*008e*/ 	.short	0x0018


	//----- nvinfo : EIATTR_PARAM_CBANK
	.align		4
        /*0090*/ 	.byte	0x04, 0x0a
        /*0092*/ 	.short	(.L_240 - .L_239)
	.align		4
.L_239:
        /*0094*/ 	.word	index@(.nv.constant0._Z9call_PRNGfPfP24curandStatePhilox4_32_10)
        /*0098*/ 	.short	0x0380
        /*009a*/ 	.short	0x0018


	//----- nvinfo : EIATTR_SW_WAR
	.align		4
.L_240:
        /*009c*/ 	.byte	0x04, 0x36
        /*009e*/ 	.short	(.L_242 - .L_241)
.L_241:
        /*00a0*/ 	.word	0x00000008
.L_242:


//--------------------- .nv.info._Z10setup_PRNGiP24curandStatePhilox4_32_10 --------------------------
	.section	.nv.info._Z10setup_PRNGiP24curandStatePhilox4_32_10,"",@"SHT_CUDA_INFO"
	.sectionflags	@""
	.align	4


	//----- nvinfo : EIATTR_CUDA_API_VERSION
	.align		4
        /*0000*/ 	.byte	0x04, 0x37
        /*0002*/ 	.short	(.L_244 - .L_243)
.L_243:
        /*0004*/ 	.word	0x00000082


	//----- nvinfo : EIATTR_KPARAM_INFO
	.align		4
.L_244:
        /*0008*/ 	.byte	0x04, 0x17
        /*000a*/ 	.short	(.L_246 - .L_245)
.L_245:
        /*000c*/ 	.word	0x00000000
        /*0010*/ 	.short	0x0001
        /*0012*/ 	.short	0x0008
        /*0014*/ 	.byte	0x00, 0xf5, 0x21, 0x00


	//----- nvinfo : EIATTR_KPARAM_INFO
	.align		4
.L_246:
        /*0018*/ 	.byte	0x04, 0x17
        /*001a*/ 	.short	(.L_248 - .L_247)
.L_247:
        /*001c*/ 	.word	0x00000000
        /*0020*/ 	.short	0x0000
        /*0022*/ 	.short	0x0000
        /*0024*/ 	.byte	0x00, 0xf0, 0x11, 0x00


	//----- nvinfo : EIATTR_SPARSE_MMA_MASK
	.align		4
.L_248:
        /*0028*/ 	.byte	0x03, 0x50
        /*002a*/ 	.short	0x0000


	//----- nvinfo : EIATTR_MAXREG_COUNT
	.align		4
        /*002c*/ 	.byte	0x03, 0x1b
        /*002e*/ 	.short	0x00ff


	//----- nvinfo : EIATTR_MERCURY_ISA_VERSION
	.align		4
        /*0030*/ 	.byte	0x03, 0x5f
        /*0032*/ 	.short	0x0101


	//----- nvinfo : EIATTR_VRC_CTA_INIT_COUNT
	.align		4
        /*0034*/ 	.byte	0x02, 0x4a
	.zero		1
	.zero		1


	//----- nvinfo : EIATTR_EXIT_INSTR_OFFSETS
	.align		4
        /*0038*/ 	.byte	0x04, 0x1c
        /*003a*/ 	.short	(.L_250 - .L_249)


	//   ....[0]....
.L_249:
        /*003c*/ 	.word	0x000004d0


	//----- nvinfo : EIATTR_CBANK_PARAM_SIZE
	.align		4
.L_250:
        /*0040*/ 	.byte	0x03, 0x19
        /*0042*/ 	.short	0x0010


	//----- nvinfo : EIATTR_PARAM_CBANK
	.align		4
        /*0044*/ 	.byte	0x04, 0x0a
        /*0046*/ 	.short	(.L_252 - .L_251)
	.align		4
.L_251:
        /*0048*/ 	.word	index@(.nv.constant0._Z10setup_PRNGiP24curandStatePhilox4_32_10)
        /*004c*/ 	.short	0x0380
        /*004e*/ 	.short	0x0010


	//----- nvinfo : EIATTR_SW_WAR
	.align		4
.L_252:
        /*0050*/ 	.byte	0x04, 0x36
        /*0052*/ 	.short	(.L_254 - .L_253)
.L_253:
        /*0054*/ 	.word	0x00000008
.L_254:


//--------------------- .nv.callgraph             --------------------------
	.section	.nv.callgraph,"",@"SHT_CUDA_CALLGRAPH"
	.align	4
	.sectionentsize	8
	.align		4
        /*0000*/ 	.word	0x00000000
	.align		4
        /*0004*/ 	.word	0xffffffff
	.align		4
        /*0008*/ 	.word	0x00000000
	.align		4
        /*000c*/ 	.word	0xfffffffe
	.align		4
        /*0010*/ 	.word	0x00000000
	.align		4
        /*0014*/ 	.word	0xfffffffd
	.align		4
        /*0018*/ 	.word	0x00000000
	.align		4
        /*001c*/ 	.word	0xfffffffc


//--------------------- .nv.constant4             --------------------------
	.section	.nv.constant4,"a",@progbits
	.align	8
	.align		8
.nv.constant4:
        /*0000*/ 	.dword	precalc_xorwow_matrix
	.align		8
        /*0008*/ 	.dword	precalc_xorwow_offset_matrix
	.align		8
        /*0010*/ 	.dword	mrg32k3aM1
	.align		8
        /*0018*/ 	.dword	mrg32k3aM2
	.align		8
        /*0020*/ 	.dword	mrg32k3aM1SubSeq
	.align		8
        /*0028*/ 	.dword	mrg32k3aM2SubSeq
	.align		8
        /*0030*/ 	.dword	mrg32k3aM1Seq
	.align		8
        /*0038*/ 	.dword	mrg32k3aM2Seq


//--------------------- .nv.constant3             --------------------------
	.section	.nv.constant3,"a",@progbits
	.align	8
.nv.constant3:
	.type		__cr_lgamma_table,@object
	.size		__cr_lgamma_table,(.L_8 - __cr_lgamma_table)
__cr_lgamma_table:
        /*0000*/ 	.byte	0x00, 0x00, 0x00, 0x00, 0x00, 0x00, 0x00, 0x00, 0x00, 0x00, 0x00, 0x00, 0x00, 0x00, 0x00, 0x00
        /*0010*/ 	.byte	0xef, 0x39, 0xfa, 0xfe, 0x42, 0x2e, 0xe6, 0x3f, 0x02, 0x20, 0x2a, 0xfa, 0x0b, 0xab, 0xfc, 0x3f
        /*0020*/ 	.byte	0xf9, 0x2c, 0x92, 0x7c, 0xa7, 0x6c, 0x09, 0x40, 0xc9, 0x79, 0x44, 0x3c, 0x64, 0x26, 0x13, 0x40
        /*0030*/ 	.byte	0xca, 0x01, 0xcf, 0x3a, 0x27, 0x51, 0x1a, 0x40, 0x30, 0xcc, 0x2d, 0xf3, 0xe1, 0x0c, 0x21, 0x40
        /*0040*/ 	.byte	0x0d, 0xb7, 0xfc, 0x82, 0x8e, 0x35, 0x25, 0x40
.L_8:


//--------------------- .nv.constant2._Z9call_PRNGfPfP24curandStatePhilox4_32_10 --------------------------
	.section	.nv.constant2._Z9call_PRNGfPfP24curandStatePhilox4_32_10,"a",@progbits
	.sectionflags	@""
	.align	4
.nv.constant2._Z9call_PRNGfPfP24curandStatePhilox4_32_10:
        /*0000*/ 	.byte	0xf0, 0x01, 0x00, 0x00, 0x10, 0x02, 0x00, 0x00, 0xd0, 0x01, 0x00, 0x00, 0x00, 0x09, 0x00, 0x00
        /*0010*/ 	.byte	0x20, 0x09, 0x00, 0x00, 0xe0, 0x08, 0x00, 0x00


//--------------------- .text._Z10RK_stage_2iPfS_S_S_ --------------------------
	.section	.text._Z10RK_stage_2iPfS_S_S_,"ax",@progbits
	.align	128
        .global         _Z10RK_stage_2iPfS_S_S_
        .type           _Z10RK_stage_2iPfS_S_S_,@function
        .size           _Z10RK_stage_2iPfS_S_S_,(.L_x_121 - _Z10RK_stage_2iPfS_S_S_)
        .other          _Z10RK_stage_2iPfS_S_S_,@"STO_CUDA_ENTRY STV_DEFAULT"
_Z10RK_stage_2iPfS_S_S_:
.text._Z10RK_stage_2iPfS_S_S_:
[----:B------:R-:W-:Y:S01]  /*0000*/  LDC R1, c[0x0][0x37c] ;  /* 0x0000df00ff017b82 */ /* 0x000fe20000000800 */
[----:B------:R-:W0:Y:S07]  /*0010*/  S2R R3, SR_TID.X ;  /* 0x0000000000037919 */ /* 0x000e2e0000002100 */
[----:B------:R-:W0:Y:S01]  /*0020*/  S2UR UR4, SR_CTAID.X ;  /* 0x00000000000479c3 */ /* 0x000e220000002500 */
[----:B------:R-:W1:Y:S07]  /*0030*/  LDCU UR5, c[0x0][0x380] ;  /* 0x00007000ff0577ac */ /* 0x000e6e0008000800 */
[----:B------:R-:W0:Y:S02]  /*0040*/  LDC R0, c[0x0][0x360] ;  /* 0x0000d800ff007b82 */ /* 0x000e240000000800 */
[----:B0-----:R-:W-:-:S05]  /*0050*/  IMAD R0, R0, UR4, R3 ;  /* 0x0000000400007c24 */ /* 0x001fca000f8e0203 */
[----:B-1----:R-:W-:-:S13]  /*0060*/  ISETP.GE.AND P0, PT, R0, UR5, PT ;  /* 0x0000000500007c0c */ /* 0x002fda000bf06270 */
[----:B------:R-:W-:Y:S05]  /*0070*/  @P0 EXIT ;  /* 0x000000000000094d */ /* 0x000fea0003800000 */
[----:B------:R-:W0:Y:S01]  /*0080*/  LDC.64 R8, c[0x0][0x390] ;  /* 0x0000e400ff087b82 */ /* 0x000e220000000a00 */
[----:B------:R-:W1:Y:S01]  /*0090*/  LDCU.64 UR4, c[0x0][0x358] ;  /* 0x00006b00ff0477ac */ /* 0x000e620008000a00 */
[----:B------:R-:W-:-:S06]  /*00a0*/  LEA R11, R0, R0, 0x1 ;  /* 0x00000000000b7211 */ /* 0x000fcc00078e08ff */
[----:B------:R-:W2:Y:S08]  /*00b0*/  LDC.64 R6, c[0x0][0x398] ;  /* 0x0000e600ff067b82 */ /* 0x000eb00000000a00 */
[----:B------:R-:W3:Y:S08]  /*00c0*/  LDC.64 R2, c[0x0][0x388] ;  /* 0x0000e200ff027b82 */ /* 0x000ef00000000a00 */
[----:B------:R-:W4:Y:S01]  /*00d0*/  LDC.64 R4, c[0x0][0x3a0] ;  /* 0x0000e800ff047b82 */ /* 0x000f220000000a00 */
[----:B0-----:R-:W-:-:S05]  /*00e0*/  IMAD.WIDE R8, R11, 0x4, R8 ;  /* 0x000000040b087825 */ /* 0x001fca00078e0208 */
[----:B-1----:R-:W5:Y:S01]  /*00f0*/  LDG.E R10, desc[UR4][R8.64] ;  /* 0x00000004080a7981 */ /* 0x002f62000c1e1900 */
[----:B--2---:R-:W-:-:S05]  /*0100*/  IMAD.WIDE R6, R11, 0x4, R6 ;  /* 0x000000040b067825 */ /* 0x004fca00078e0206 */
[----:B------:R-:W5:Y:S01]  /*0110*/  LDG.E R13, desc[UR4][R6.64] ;  /* 0x00000004060d7981 */ /* 0x000f62000c1e1900 */
[----:B---3--:R-:W-:-:S05]  /*0120*/  IMAD.WIDE R2, R11, 0x4, R2 ;  /* 0x000000040b027825 */ /* 0x008fca00078e0202 */
[----:B------:R-:W2:Y:S01]  /*0130*/  LDG.E R0, desc[UR4][R2.64] ;  /* 0x0000000402007981 */ /* 0x000ea2000c1e1900 */
[----:B----4-:R-:W-:-:S03]  /*0140*/  IMAD.WIDE R4, R11, 0x4, R4 ;  /* 0x000000040b047825 */ /* 0x010fc600078e0204 */
[----:B------:R-:W3:Y:S04]  /*0150*/  LDG.E R18, desc[UR4][R2.64+0x4] ;  /* 0x0000040402127981 */ /* 0x000ee8000c1e1900 */
[----:B------:R-:W4:Y:S04]  /*0160*/  LDG.E R17, desc[UR4][R4.64] ;  /* 0x0000000404117981 */ /* 0x000f28000c1e1900 */
[----:B------:R-:W3:Y:S01]  /*0170*/  LDG.E R19, desc[UR4][R2.64+0x8] ;  /* 0x0000080402137981 */ /* 0x000ee2000c1e1900 */
[----:B-----5:R-:W-:-:S04]  /*0180*/  FADD R16, R10, R13 ;  /* 0x0000000d0a107221 */ /* 0x020fc80000000000 */
[----:B------:R-:W0:Y:S08]  /*0190*/  F2F.F64.F32 R12, R16 ;  /* 0x00000010000c7310 */ /* 0x000e300000201800 */
[----:B--2---:R-:W1:Y:S01]  /*01a0*/  F2F.F64.F32 R10, R0 ;  /* 0x00000000000a7310 */ /* 0x004e620000201800 */
[----:B0-----:R-:W-:-:S07]  /*01b0*/  DMUL R12, R12, 0.5 ;  /* 0x3fe000000c0c7828 */ /* 0x001fce0000000000 */
[----:B----4-:R-:W0:Y:S01]  /*01c0*/  F2F.F64.F32 R14, R17 ;  /* 0x00000011000e7310 */ /* 0x010e220000201800 */
[----:B-1----:R-:W-:-:S08]  /*01d0*/  DFMA R10, R12, 0.00048828125, R10 ;  /* 0x3f4000000c0a782b */ /* 0x002fd0000000000a */
[----:B0-----:R-:W-:-:S10]  /*01e0*/  DADD R10, R10, R14 ;  /* 0x000000000a0a7229 */ /* 0x001fd4000000000e */
[----:B------:R-:W0:Y:S02]  /*01f0*/  F2F.F32.F64 R11, R10 ;  /* 0x0000000a000b7310 */ /* 0x000e240000301000 */
[----:B0-----:R0:W-:Y:S04]  /*0200*/  STG.E desc[UR4][R2.64], R11 ;  /* 0x0000000b02007986 */ /* 0x0011e8000c101904 */
[----:B------:R-:W2:Y:S04]  /*0210*/  LDG.E R12, desc[UR4][R8.64+0x4] ;  /* 0x00000404080c7981 */ /* 0x000ea8000c1e1900 */
[----:B------:R-:W2:Y:S04]  /*0220*/  LDG.E R13, desc[UR4][R6.64+0x4] ;  /* 0x00000404060d7981 */ /* 0x000ea8000c1e1900 */
[----:B------:R-:W4:Y:S01]  /*0230*/  LDG.E R16, desc[UR4][R4.64+0x4] ;  /* 0x0000040404107981 */ /* 0x000f22000c1e1900 */
[----:B--2---:R-:W-:-:S04]  /*0240*/  FADD R0, R12, R13 ;  /* 0x0000000d0c007221 */ /* 0x004fc80000000000 */
[----:B------:R-:W1:Y:S08]  /*0250*/  F2F.F64.F32 R14, R0 ;  /* 0x00000000000e7310 */ /* 0x000e700000201800 */
[----:B---3--:R-:W2:Y:S01]  /*0260*/  F2F.F64.F32 R12, R18 ;  /* 0x00000012000c7310 */ /* 0x008ea20000201800 */
[----:B-1----:R-:W-:-:S07]  /*0270*/  DMUL R14, R14, 0.5 ;  /* 0x3fe000000e0e7828 */ /* 0x002fce0000000000 */
[----:B----4-:R-:W1:Y:S01]  /*0280*/  F2F.F64.F32 R16, R16 ;  /* 0x0000001000107310 */ /* 0x010e620000201800 */
[----:B--2---:R-:W-:-:S08]  /*0290*/  DFMA R12, R14, 0.00048828125, R12 ;  /* 0x3f4000000e0c782b */ /* 0x004fd0000000000c */
[----:B-1----:R-:W-:-:S10]  /*02a0*/  DADD R12, R12, R16 ;  /* 0x000000000c0c7229 */ /* 0x002fd40000000010 */
[----:B------:R-:W1:Y:S02]  /*02b0*/  F2F.F32.F64 R13, R12 ;  /* 0x0000000c000d7310 */ /* 0x000e640000301000 */
[----:B-1----:R-:W-:Y:S04]  /*02c0*/  STG.E desc[UR4][R2.64+0x4], R13 ;  /* 0x0000040d02007986 */ /* 0x002fe8000c101904 */
[----:B------:R-:W2:Y:S04]  /*02d0*/  LDG.E R8, desc[UR4][R8.64+0x8] ;  /* 0x0000080408087981 */ /* 0x000ea8000c1e1900 */
[----:B------:R-:W2:Y:S04]  /*02e0*/  LDG.E R7, desc[UR4][R6.64+0x8] ;  /* 0x0000080406077981 */ /* 0x000ea8000c1e1900 */
[----:B------:R-:W3:Y:S01]  /*02f0*/  LDG.E R17, desc[UR4][R4.64+0x8] ;  /* 0x0000080404117981 */ /* 0x000ee2000c1e1900 */
[----:B0-----:R-:W-:Y:S01]  /*0300*/  F2F.F64.F32 R10, R19 ;  /* 0x00000013000a7310 */ /* 0x001fe20000201800 */
[----:B--2---:R-:W-:-:S07]  /*0310*/  FADD R0, R8, R7 ;  /* 0x0000000708007221 */ /* 0x004fce0000000000 */
[----:B------:R-:W0:Y:S08]  /*0320*/  F2F.F64.F32 R14, R0 ;  /* 0x00000000000e7310 */ /* 0x000e300000201800 */
[----:B---3--:R-:W1:Y:S01]  /*0330*/  F2F.F64.F32 R16, R17 ;  /* 0x0000001100107310 */ /* 0x008e620000201800 */
[----:B0-----:R-:W-:-:S08]  /*0340*/  DMUL R14, R14, 0.5 ;  /* 0x3fe000000e0e7828 */ /* 0x001fd00000000000 */
[----:B------:R-:W-:-:S08]  /*0350*/  DFMA R10, R14, 0.00048828125, R10 ;  /* 0x3f4000000e0a782b */ /* 0x000fd0000000000a */
[----:B-1----:R-:W-:-:S10]  /*0360*/  DADD R10, R10, R16 ;  /* 0x000000000a0a7229 */ /* 0x002fd40000000010 */
[----:B------:R-:W0:Y:S02]  /*0370*/  F2F.F32.F64 R11, R10 ;  /* 0x0000000a000b7310 */ /* 0x000e240000301000 */
[----:B0-----:R-:W-:Y:S01]  /*0380*/  STG.E desc[UR4][R2.64+0x8], R11 ;  /* 0x0000080b02007986 */ /* 0x001fe2000c101904 */
[----:B------:R-:W-:Y:S05]  /*0390*/  EXIT ;  /* 0x000000000000794d */ /* 0x000fea0003800000 */
.L_x_0:
[----:B------:R-:W-:-:S00]  /*03a0*/  BRA `(.L_x_0) ;  /* 0xfffffffc00fc7947 */ /* 0x000fc0000383ffff */
[----:B------:R-:W-:-:S00]  /*03b0*/  NOP ;  /* 0x0000000000007918 */ /* 0x000fc00000000000 */
        /* <DEDUP_REMOVED lines=12> */
.L_x_121:


//--------------------- .text._Z10RK_stage_1iPfS_S_S_ --------------------------
	.section	.text._Z10RK_stage_1iPfS_S_S_,"ax",@progbits
	.align	128
        .global         _Z10RK_stage_1iPfS_S_S_
        .type           _Z10RK_stage_1iPfS_S_S_,@function
        .size           _Z10RK_stage_1iPfS_S_S_,(.L_x_122 - _Z10RK_stage_1iPfS_S_S_)
        .other          _Z10RK_stage_1iPfS_S_S_,@"STO_CUDA_ENTRY STV_DEFAULT"
_Z10RK_stage_1iPfS_S_S_:
.text._Z10RK_stage_1iPfS_S_S_:
        /* <DEDUP_REMOVED lines=12> */
[----:B------:R-:W3:Y:S01]  /*00c0*/  LDC.64 R6, c[0x0][0x3a0] ;  /* 0x0000e800ff067b82 */ /* 0x000ee20000000a00 */
[----:B0-----:R-:W-:-:S07]  /*00d0*/  IMAD.WIDE R2, R11, 0x4, R2 ;  /* 0x000000040b027825 */ /* 0x001fce00078e0202 */
[----:B------:R-:W0:Y:S01]  /*00e0*/  LDC.64 R8, c[0x0][0x388] ;  /* 0x0000e200ff087b82 */ /* 0x000e220000000a00 */
[----:B-1----:R-:W4:Y:S01]  /*00f0*/  LDG.E R0, desc[UR4][R2.64] ;  /* 0x0000000402007981 */ /* 0x002f22000c1e1900 */
[----:B--2---:R-:W-:-:S05]  /*0100*/  IMAD.WIDE R4, R11, 0x4, R4 ;  /* 0x000000040b047825 */ /* 0x004fca00078e0204 */
[----:B------:R-:W4:Y:S01]  /*0110*/  LDG.E R13, desc[UR4][R4.64] ;  /* 0x00000004040d7981 */ /* 0x000f22000c1e1900 */
[----:B---3--:R-:W-:-:S05]  /*0120*/  IMAD.WIDE R6, R11, 0x4, R6 ;  /* 0x000000040b067825 */ /* 0x008fca00078e0206 */
[----:B------:R-:W2:Y:S01]  /*0130*/  LDG.E R15, desc[UR4][R6.64] ;  /* 0x00000004060f7981 */ /* 0x000ea2000c1e1900 */
[----:B0-----:R-:W-:-:S04]  /*0140*/  IMAD.WIDE R8, R11, 0x4, R8 ;  /* 0x000000040b087825 */ /* 0x001fc800078e0208 */
[----:B----4-:R-:W-:-:S04]  /*0150*/  FFMA R0, R13, 0.00048828125, R0 ;  /* 0x3a0000000d007823 */ /* 0x010fc80000000000 */
[----:B--2---:R-:W-:-:S05]  /*0160*/  FADD R15, R0, R15 ;  /* 0x0000000f000f7221 */ /* 0x004fca0000000000 */
[----:B------:R-:W-:Y:S04]  /*0170*/  STG.E desc[UR4][R8.64], R15 ;  /* 0x0000000f08007986 */ /* 0x000fe8000c101904 */
[----:B------:R-:W2:Y:S04]  /*0180*/  LDG.E R0, desc[UR4][R2.64+0x4] ;  /* 0x0000040402007981 */ /* 0x000ea8000c1e1900 */
[----:B------:R-:W2:Y:S04]  /*0190*/  LDG.E R11, desc[UR4][R4.64+0x4] ;  /* 0x00000404040b7981 */ /* 0x000ea8000c1e1900 */
[----:B------:R-:W3:Y:S01]  /*01a0*/  LDG.E R13, desc[UR4][R6.64+0x4] ;  /* 0x00000404060d7981 */ /* 0x000ee2000c1e1900 */
[----:B--2---:R-:W-:-:S04]  /*01b0*/  FFMA R0, R11, 0.00048828125, R0 ;  /* 0x3a0000000b007823 */ /* 0x004fc80000000000 */
[----:B---3--:R-:W-:-:S05]  /*01c0*/  FADD R13, R0, R13 ;  /* 0x0000000d000d7221 */ /* 0x008fca0000000000 */
[----:B------:R-:W-:Y:S04]  /*01d0*/  STG.E desc[UR4][R8.64+0x4], R13 ;  /* 0x0000040d08007986 */ /* 0x000fe8000c101904 */
[----:B------:R-:W2:Y:S04]  /*01e0*/  LDG.E R0, desc[UR4][R2.64+0x8] ;  /* 0x0000080402007981 */ /* 0x000ea8000c1e1900 */
[----:B------:R-:W2:Y:S04]  /*01f0*/  LDG.E R11, desc[UR4][R4.64+0x8] ;  /* 0x00000804040b7981 */ /* 0x000ea8000c1e1900 */
[----:B------:R-:W3:Y:S01]  /*0200*/  LDG.E R17, desc[UR4][R6.64+0x8] ;  /* 0x0000080406117981 */ /* 0x000ee2000c1e1900 */
[----:B--2---:R-:W-:-:S04]  /*0210*/  FFMA R0, R11, 0.00048828125, R0 ;  /* 0x3a0000000b007823 */ /* 0x004fc80000000000 */
[----:B---3--:R-:W-:-:S05]  /*0220*/  FADD R17, R0, R17 ;  /* 0x0000001100117221 */ /* 0x008fca0000000000 */
[----:B------:R-:W-:Y:S01]  /*0230*/  STG.E desc[UR4][R8.64+0x8], R17 ;  /* 0x0000081108007986 */ /* 0x000fe2000c101904 */
[----:B------:R-:W-:Y:S05]  /*0240*/  EXIT ;  /* 0x000000000000794d */ /* 0x000fea0003800000 */
.L_x_1:
        /* <DEDUP_REMOVED lines=11> */
.L_x_122:


//--------------------- .text._Z14calc_exclvol_fifPfS_ --------------------------
	.section	.text._Z14calc_exclvol_fifPfS_,"ax",@progbits
	.align	128
        .global         _Z14calc_exclvol_fifPfS_
        .type           _Z14calc_exclvol_fifPfS_,@function
        .size           _Z14calc_exclvol_fifPfS_,(.L_x_114 - _Z14calc_exclvol_fifPfS_)
        .other          _Z14calc_exclvol_fifPfS_,@"STO_CUDA_ENTRY STV_DEFAULT"
_Z14calc_exclvol_fifPfS_:
.text._Z14calc_exclvol_fifPfS_:
        /* <DEDUP_REMOVED lines=8> */
[----:B------:R-:W-:Y:S01]  /*0080*/  ISETP.GE.AND P0, PT, R22, 0x2, PT ;  /* 0x000000021600780c */ /* 0x000fe20003f06270 */
[----:B------:R-:W0:Y:S01]  /*0090*/  LDCU.64 UR4, c[0x0][0x358] ;  /* 0x00006b00ff0477ac */ /* 0x000e220008000a00 */
[----:B------:R-:W-:Y:S11]  /*00a0*/  BSSY.RECONVERGENT B0, `(.L_x_2) ;  /* 0x000009a000007945 */ /* 0x000ff60003800200 */
[----:B------:R-:W-:Y:S05]  /*00b0*/  @!P0 BRA `(.L_x_3) ;  /* 0x0000000800608947 */ /* 0x000fea0003800000 */
[----:B------:R-:W1:Y:S01]  /*00c0*/  LDC R24, c[0x0][0x384] ;  /* 0x0000e100ff187b82 */ /* 0x000e620000000800 */
[----:B------:R-:W-:-:S07]  /*00d0*/  IADD3 R25, PT, PT, R22, -0x2, RZ ;  /* 0xfffffffe16197810 */ /* 0x000fce0007ffe0ff */
[----:B------:R-:W2:Y:S08]  /*00e0*/  LDC.64 R28, c[0x0][0x388] ;  /* 0x0000e200ff1c7b82 */ /* 0x000eb00000000a00 */
[----:B------:R-:W3:Y:S01]  /*00f0*/  LDC.64 R26, c[0x0][0x390] ;  /* 0x0000e400ff1a7b82 */ /* 0x000ee20000000a00 */
[----:B-1----:R-:W-:-:S04]  /*0100*/  FMUL R24, R24, R24 ;  /* 0x0000001818187220 */ /* 0x002fc80000400000 */
[----:B------:R-:W-:-:S04]  /*0110*/  FMUL R3, R24, R24 ;  /* 0x0000001818037220 */ /* 0x000fc80000400000 */
[----:B------:R-:W-:-:S04]  /*0120*/  FMUL R5, R24, R3 ;  /* 0x0000000318057220 */ /* 0x000fc80000400000 */
[C---:B------:R-:W-:Y:S01]  /*0130*/  FMUL R3, R24.reuse, R5 ;  /* 0x0000000518037220 */ /* 0x040fe20000400000 */
[----:B------:R-:W1:Y:S03]  /*0140*/  F2F.F64.F32 R30, R5 ;  /* 0x00000005001e7310 */ /* 0x000e660000201800 */
[----:B------:R-:W-:-:S04]  /*0150*/  FMUL R3, R24, R3 ;  /* 0x0000000318037220 */ /* 0x000fc80000400000 */
[----:B------:R-:W-:Y:S01]  /*0160*/  FMUL R0, R24, R3 ;  /* 0x0000000318007220 */ /* 0x000fe20000400000 */
[----:B------:R-:W-:Y:S02]  /*0170*/  IMAD R3, R22, 0x3, RZ ;  /* 0x0000000316037824 */ /* 0x000fe400078e02ff */
[----:B------:R-:W-:Y:S01]  /*0180*/  FMUL R24, R24, 1.2599210739135742188 ;  /* 0x3fa1451818187820 */ /* 0x000fe20000400000 */
[----:B------:R-:W4:Y:S01]  /*0190*/  F2F.F64.F32 R32, R0 ;  /* 0x0000000000207310 */ /* 0x000f220000201800 */
[----:B--2---:R-:W-:Y:S01]  /*01a0*/  IMAD.WIDE.U32 R28, R3, 0x4, R28 ;  /* 0x00000004031c7825 */ /* 0x004fe200078e001c */
[----:B-1----:R-:W-:-:S03]  /*01b0*/  DMUL R30, R30, 24 ;  /* 0x403800001e1e7828 */ /* 0x002fc60000000000 */
[----:B---3--:R-:W-:Y:S01]  /*01c0*/  IMAD.WIDE.U32 R26, R3, 0x4, R26 ;  /* 0x00000004031a7825 */ /* 0x008fe200078e001a */
[----:B----4-:R-:W-:-:S11]  /*01d0*/  DMUL R32, R32, 48 ;  /* 0x4048000020207828 */ /* 0x010fd60000000000 */
.L_x_16:
[----:B------:R-:W1:Y:S01]  /*01e0*/  LDC.64 R20, c[0x0][0x388] ;  /* 0x0000e200ff147b82 */ /* 0x000e620000000a00 */
[----:B0-----:R-:W-:Y:S01]  /*01f0*/  IMAD R3, R25, 0x3, RZ ;  /* 0x0000000319037824 */ /* 0x001fe200078e02ff */
[----:B0-----:R-:W2:Y:S04]  /*0200*/  LDG.E R0, desc[UR4][R28.64] ;  /* 0x000000041c007981 */ /* 0x001ea8000c1e1900 */
[----:B------:R-:W3:Y:S04]  /*0210*/  LDG.E R2, desc[UR4][R28.64+0x4] ;  /* 0x000004041c027981 */ /* 0x000ee8000c1e1900 */
[----:B------:R-:W4:Y:S01]  /*0220*/  LDG.E R4, desc[UR4][R28.64+0x8] ;  /* 0x000008041c047981 */ /* 0x000f22000c1e1900 */
[----:B-1----:R-:W-:-:S05]  /*0230*/  IMAD.WIDE.U32 R20, R3, 0x4, R20 ;  /* 0x0000000403147825 */ /* 0x002fca00078e0014 */
[----:B------:R-:W2:Y:S04]  /*0240*/  LDG.E R3, desc[UR4][R20.64] ;  /* 0x0000000414037981 */ /* 0x000ea8000c1e1900 */
[----:B------:R-:W3:Y:S04]  /*0250*/  LDG.E R5, desc[UR4][R20.64+0x4] ;  /* 0x0000040414057981 */ /* 0x000ee8000c1e1900 */
[----:B------:R-:W4:Y:S01]  /*0260*/  LDG.E R7, desc[UR4][R20.64+0x8] ;  /* 0x0000080414077981 */ /* 0x000f22000c1e1900 */
[----:B------:R-:W-:Y:S01]  /*0270*/  BSSY.RECONVERGENT B1, `(.L_x_4) ;  /* 0x0000079000017945 */ /* 0x000fe20003800200 */
[----:B--2---:R-:W-:Y:S01]  /*0280*/  FADD R0, R0, -R3 ;  /* 0x8000000300007221 */ /* 0x004fe20000000000 */
[----:B---3--:R-:W-:-:S03]  /*0290*/  FADD R5, R2, -R5 ;  /* 0x8000000502057221 */ /* 0x008fc60000000000 */
[----:B------:R-:W-:Y:S01]  /*02a0*/  FFMA R2, R0, R0, RZ ;  /* 0x0000000000027223 */ /* 0x000fe200000000ff */
[----:B----4-:R-:W-:-:S03]  /*02b0*/  FADD R7, R4, -R7 ;  /* 0x8000000704077221 */ /* 0x010fc60000000000 */
[----:B------:R-:W-:-:S04]  /*02c0*/  FFMA R2, R5, R5, R2 ;  /* 0x0000000505027223 */ /* 0x000fc80000000002 */
[----:B------:R-:W-:-:S05]  /*02d0*/  FFMA R3, R7, R7, R2 ;  /* 0x0000000707037223 */ /* 0x000fca0000000002 */
[----:B------:R-:W-:-:S13]  /*02e0*/  FSETP.GEU.AND P0, PT, R3, R24, PT ;  /* 0x000000180300720b */ /* 0x000fda0003f0e000 */
[----:B------:R-:W-:Y:S05]  /*02f0*/  @P0 BRA `(.L_x_5) ;  /* 0x0000000400180947 */ /* 0x000fea0003800000 */
[----:B------:R-:W-:Y:S01]  /*0300*/  FMUL R2, R3, R3 ;  /* 0x0000000303027220 */ /* 0x000fe20000400000 */
[----:B------:R-:W-:Y:S01]  /*0310*/  FSETP.GEU.AND P1, PT, |R33|, 6.5827683646048100446e-37, PT ;  /* 0x036000002100780b */ /* 0x000fe20003f2e200 */
[----:B------:R-:W-:Y:S02]  /*0320*/  BSSY.RECONVERGENT B2, `(.L_x_6) ;  /* 0x000001a000027945 */ /* 0x000fe40003800200 */
[----:B------:R-:W-:-:S04]  /*0330*/  FMUL R2, R3, R2 ;  /* 0x0000000203027220 */ /* 0x000fc80000400000 */
[----:B------:R-:W-:-:S04]  /*0340*/  FMUL R23, R3, R2 ;  /* 0x0000000203177220 */ /* 0x000fc80000400000 */
[----:B------:R-:W-:-:S04]  /*0350*/  FMUL R2, R3, R23 ;  /* 0x0000001703027220 */ /* 0x000fc80000400000 */
[----:B------:R-:W-:-:S04]  /*0360*/  FMUL R2, R3, R2 ;  /* 0x0000000203027220 */ /* 0x000fc80000400000 */
[----:B------:R-:W-:Y:S01]  /*0370*/  FMUL R12, R3, R2 ;  /* 0x00000002030c7220 */ /* 0x000fe20000400000 */
[----:B------:R-:W-:-:S05]  /*0380*/  IMAD.MOV.U32 R2, RZ, RZ, 0x1 ;  /* 0x00000001ff027424 */ /* 0x000fca00078e00ff */
[----:B------:R-:W0:Y:S08]  /*0390*/  F2F.F64.F32 R12, R12 ;  /* 0x0000000c000c7310 */ /* 0x000e300000201800 */
[----:B0-----:R-:W0:Y:S02]  /*03a0*/  MUFU.RCP64H R3, R13 ;  /* 0x0000000d00037308 */ /* 0x001e240000001800 */
[----:B0-----:R-:W-:-:S08]  /*03b0*/  DFMA R4, -R12, R2, 1 ;  /* 0x3ff000000c04742b */ /* 0x001fd00000000102 */
[----:B------:R-:W-:-:S08]  /*03c0*/  DFMA R4, R4, R4, R4 ;  /* 0x000000040404722b */ /* 0x000fd00000000004 */
[----:B------:R-:W-:-:S08]  /*03d0*/  DFMA R4, R2, R4, R2 ;  /* 0x000000040204722b */ /* 0x000fd00000000002 */
[----:B------:R-:W-:-:S08]  /*03e0*/  DFMA R2, -R12, R4, 1 ;  /* 0x3ff000000c02742b */ /* 0x000fd00000000104 */
[----:B------:R-:W-:-:S08]  /*03f0*/  DFMA R2, R4, R2, R4 ;  /* 0x000000020402722b */ /* 0x000fd00000000004 */
[----:B------:R-:W-:-:S08]  /*0400*/  DMUL R4, R32, R2 ;  /* 0x0000000220047228 */ /* 0x000fd00000000000 */
[----:B------:R-:W-:-:S08]  /*0410*/  DFMA R6, -R12, R4, R32 ;  /* 0x000000040c06722b */ /* 0x000fd00000000120 */
[----:B------:R-:W-:-:S10]  /*0420*/  DFMA R2, R2, R6, R4 ;  /* 0x000000060202722b */ /* 0x000fd40000000004 */
[----:B------:R-:W-:-:S05]  /*0430*/  FFMA R4, RZ, R13, R3 ;  /* 0x0000000dff047223 */ /* 0x000fca0000000003 */
[----:B------:R-:W-:-:S13]  /*0440*/  FSETP.GT.AND P0, PT, |R4|, 1.469367938527859385e-39, PT ;  /* 0x001000000400780b */ /* 0x000fda0003f04200 */
[----:B------:R-:W-:Y:S05]  /*0450*/  @P0 BRA P1, `(.L_x_7) ;  /* 0x0000000000180947 */ /* 0x000fea0000800000 */
[----:B------:R-:W-:Y:S01]  /*0460*/  MOV R14, R32 ;  /* 0x00000020000e7202 */ /* 0x000fe20000000f00 */
[----:B------:R-:W-:Y:S01]  /*0470*/  IMAD.MOV.U32 R15, RZ, RZ, R33 ;  /* 0x000000ffff0f7224 */ /* 0x000fe200078e0021 */
[----:B------:R-:W-:-:S07]  /*0480*/  MOV R4, 0x4a0 ;  /* 0x000004a000047802 */ /* 0x000fce0000000f00 */
[----:B------:R-:W-:Y:S05]  /*0490*/  CALL.REL.NOINC `($__internal_0_$__cuda_sm20_div_rn_f64_full) ;  /* 0x0000000c00e07944 */ /* 0x000fea0003c00000 */
[----:B------:R-:W-:Y:S01]  /*04a0*/  MOV R2, R6 ;  /* 0x0000000600027202 */ /* 0x000fe20000000f00 */
[----:B------:R-:W-:-:S07]  /*04b0*/  IMAD.MOV.U32 R3, RZ, RZ, R5 ;  /* 0x000000ffff037224 */ /* 0x000fce00078e0005 */
.L_x_7:
[----:B------:R-:W-:Y:S05]  /*04c0*/  BSYNC.RECONVERGENT B2 ;  /* 0x0000000000027941 */ /* 0x000fea0003800200 */
.L_x_6:
[----:B------:R-:W0:Y:S01]  /*04d0*/  F2F.F64.F32 R12, R23 ;  /* 0x00000017000c7310 */ /* 0x000e220000201800 */
[----:B------:R-:W-:Y:S01]  /*04e0*/  HFMA2 R4, -RZ, RZ, 0, 5.9604644775390625e-08 ;  /* 0x00000001ff047431 */ /* 0x000fe200000001ff */
[----:B------:R-:W-:Y:S01]  /*04f0*/  FSETP.GEU.AND P1, PT, |R31|, 6.5827683646048100446e-37, PT ;  /* 0x036000001f00780b */ /* 0x000fe20003f2e200 */
[----:B------:R-:W-:Y:S05]  /*0500*/  BSSY.RECONVERGENT B2, `(.L_x_8) ;  /* 0x0000012000027945 */ /* 0x000fea0003800200 */
        /* <DEDUP_REMOVED lines=12> */
[----:B------:R-:W-:Y:S01]  /*05d0*/  IMAD.MOV.U32 R14, RZ, RZ, R30 ;  /* 0x000000ffff0e7224 */ /* 0x000fe200078e001e */
[----:B------:R-:W-:Y:S02]  /*05e0*/  MOV R15, R31 ;  /* 0x0000001f000f7202 */ /* 0x000fe40000000f00 */
[----:B------:R-:W-:-:S07]  /*05f0*/  MOV R4, 0x610 ;  /* 0x0000061000047802 */ /* 0x000fce0000000f00 */
[----:B------:R-:W-:Y:S05]  /*0600*/  CALL.REL.NOINC `($__internal_0_$__cuda_sm20_div_rn_f64_full) ;  /* 0x0000000c00847944 */ /* 0x000fea0003c00000 */
[----:B------:R-:W-:-:S07]  /*0610*/  IMAD.MOV.U32 R4, RZ, RZ, R6 ;  /* 0x000000ffff047224 */ /* 0x000fce00078e0006 */
.L_x_9:
[----:B------:R-:W-:Y:S05]  /*0620*/  BSYNC.RECONVERGENT B2 ;  /* 0x0000000000027941 */ /* 0x000fea0003800200 */
.L_x_8:
[----:B------:R-:W2:Y:S01]  /*0630*/  LDG.E R7, desc[UR4][R26.64] ;  /* 0x000000041a077981 */ /* 0x000ea2000c1e1900 */
[----:B------:R-:W-:-:S03]  /*0640*/  DADD R2, -R4, R2 ;  /* 0x0000000004027229 */ /* 0x000fc60000000102 */
[----:B------:R-:W3:Y:S07]  /*0650*/  LDG.E R4, desc[UR4][R26.64+0x4] ;  /* 0x000004041a047981 */ /* 0x000eee000c1e1900 */
[----:B------:R0:W2:Y:S02]  /*0660*/  F2F.F32.F64 R3, R2 ;  /* 0x0000000200037310 */ /* 0x0000a40000301000 */
[----:B0-----:R-:W4:Y:S01]  /*0670*/  LDG.E R2, desc[UR4][R26.64+0x8] ;  /* 0x000008041a027981 */ /* 0x001f22000c1e1900 */
[----:B--2---:R-:W-:-:S05]  /*0680*/  FFMA R7, R0, R3, R7 ;  /* 0x0000000300077223 */ /* 0x004fca0000000007 */
[----:B------:R0:W-:Y:S04]  /*0690*/  STG.E desc[UR4][R26.64], R7 ;  /* 0x000000071a007986 */ /* 0x0001e8000c101904 */
[----:B------:R-:W2:Y:S04]  /*06a0*/  LDG.E R0, desc[UR4][R28.64+0x4] ;  /* 0x000004041c007981 */ /* 0x000ea8000c1e1900 */
[----:B------:R-:W2:Y:S02]  /*06b0*/  LDG.E R5, desc[UR4][R20.64+0x4] ;  /* 0x0000040414057981 */ /* 0x000ea4000c1e1900 */
[----:B--2---:R-:W-:-:S04]  /*06c0*/  FADD R0, R0, -R5 ;  /* 0x8000000500007221 */ /* 0x004fc80000000000 */
[----:B---3--:R-:W-:-:S05]  /*06d0*/  FFMA R5, R3, R0, R4 ;  /* 0x0000000003057223 */ /* 0x008fca0000000004 */
[----:B------:R0:W-:Y:S04]  /*06e0*/  STG.E desc[UR4][R26.64+0x4], R5 ;  /* 0x000004051a007986 */ /* 0x0001e8000c101904 */
[----:B------:R-:W2:Y:S04]  /*06f0*/  LDG.E R9, desc[UR4][R20.64+0x8] ;  /* 0x0000080414097981 */ /* 0x000ea8000c1e1900 */
[----:B------:R-:W2:Y:S02]  /*0700*/  LDG.E R0, desc[UR4][R28.64+0x8] ;  /* 0x000008041c007981 */ /* 0x000ea4000c1e1900 */
[----:B--2---:R-:W-:-:S04]  /*0710*/  FADD R0, R0, -R9 ;  /* 0x8000000900007221 */ /* 0x004fc80000000000 */
[----:B----4-:R-:W-:-:S05]  /*0720*/  FFMA R3, R3, R0, R2 ;  /* 0x0000000003037223 */ /* 0x010fca0000000002 */
[----:B------:R0:W-:Y:S01]  /*0730*/  STG.E desc[UR4][R26.64+0x8], R3 ;  /* 0x000008031a007986 */ /* 0x0001e2000c101904 */
[----:B------:R-:W-:Y:S01]  /*0740*/  MOV R0, 0xffffffff ;  /* 0xffffffff00007802 */ /* 0x000fe20000000f00 */
[----:B------:R-:W-:Y:S06]  /*0750*/  BRA `(.L_x_10) ;  /* 0x0000000000a87947 */ /* 0x000fec0003800000 */
.L_x_5:
[----:B------:R-:W-:Y:S01]  /*0760*/  VIADD R0, R3, 0xf3000000 ;  /* 0xf300000003007836 */ /* 0x000fe20000000000 */
[----:B------:R0:W1:Y:S01]  /*0770*/  MUFU.RSQ R2, R3 ;  /* 0x0000000300027308 */ /* 0x0000620000001400 */
[----:B------:R-:W-:Y:S03]  /*0780*/  BSSY.RECONVERGENT B2, `(.L_x_11) ;  /* 0x000000b000027945 */ /* 0x000fe60003800200 */
[----:B------:R-:W-:-:S13]  /*0790*/  ISETP.GT.U32.AND P0, PT, R0, 0x727fffff, PT ;  /* 0x727fffff0000780c */ /* 0x000fda0003f04070 */
[----:B01----:R-:W-:Y:S05]  /*07a0*/  @!P0 BRA `(.L_x_12) ;  /* 0x0000000000108947 */ /* 0x003fea0003800000 */
[----:B------:R-:W-:Y:S02]  /*07b0*/  MOV R0, R3 ;  /* 0x0000000300007202 */ /* 0x000fe40000000f00 */
[----:B------:R-:W-:-:S07]  /*07c0*/  MOV R7, 0x7e0 ;  /* 0x000007e000077802 */ /* 0x000fce0000000f00 */
[----:B------:R-:W-:Y:S05]  /*07d0*/  CALL.REL.NOINC `($__internal_1_$__cuda_sm20_sqrt_rn_f32_slowpath) ;  /* 0x0000001000987944 */ /* 0x000fea0003c00000 */
[----:B------:R-:W-:Y:S05]  /*07e0*/  BRA `(.L_x_13) ;  /* 0x0000000000107947 */ /* 0x000fea0003800000 */
.L_x_12:
[----:B------:R-:W-:Y:S01]  /*07f0*/  FMUL.FTZ R0, R3, R2 ;  /* 0x0000000203007220 */ /* 0x000fe20000410000 */
[----:B------:R-:W-:-:S03]  /*0800*/  FMUL.FTZ R2, R2, 0.5 ;  /* 0x3f00000002027820 */ /* 0x000fc60000410000 */
[----:B------:R-:W-:-:S04]  /*0810*/  FFMA R3, -R0, R0, R3 ;  /* 0x0000000000037223 */ /* 0x000fc80000000103 */
[----:B------:R-:W-:-:S07]  /*0820*/  FFMA R0, R3, R2, R0 ;  /* 0x0000000203007223 */ /* 0x000fce0000000000 */
.L_x_13:
[----:B------:R-:W-:Y:S05]  /*0830*/  BSYNC.RECONVERGENT B2 ;  /* 0x0000000000027941 */ /* 0x000fea0003800200 */
.L_x_11:
[----:B------:R-:W0:Y:S01]  /*0840*/  MUFU.RCP64H R3, 1.25 ;  /* 0x3ff4000000037908 */ /* 0x000e220000001800 */
[----:B------:R-:W-:Y:S02]  /*0850*/  HFMA2 R7, -RZ, RZ, 1.98828125, 0 ;  /* 0x3ff40000ff077431 */ /* 0x000fe400000001ff */
[----:B------:R-:W-:Y:S01]  /*0860*/  IMAD.MOV.U32 R6, RZ, RZ, 0x0 ;  /* 0x00000000ff067424 */ /* 0x000fe200078e00ff */
[----:B------:R-:W1:Y:S01]  /*0870*/  LDC R9, c[0x0][0x384] ;  /* 0x0000e100ff097b82 */ /* 0x000e620000000800 */
[----:B------:R-:W-:Y:S01]  /*0880*/  IMAD.MOV.U32 R2, RZ, RZ, 0x1 ;  /* 0x00000001ff027424 */ /* 0x000fe200078e00ff */
[----:B------:R-:W-:Y:S05]  /*0890*/  BSSY.RECONVERGENT B2, `(.L_x_14) ;  /* 0x0000014000027945 */ /* 0x000fea0003800200 */
[----:B0-----:R-:W-:-:S08]  /*08a0*/  DFMA R4, R2, -R6, 1 ;  /* 0x3ff000000204742b */ /* 0x001fd00000000806 */
[----:B------:R-:W-:Y:S01]  /*08b0*/  DFMA R4, R4, R4, R4 ;  /* 0x000000040404722b */ /* 0x000fe20000000004 */
[----:B-1----:R-:W-:-:S04]  /*08c0*/  FFMA R0, R9, -1.1224620342254638672, R0 ;  /* 0xbf8facd609007823 */ /* 0x002fc80000000000 */
[----:B------:R-:W0:Y:S03]  /*08d0*/  F2F.F64.F32 R14, R0 ;  /* 0x00000000000e7310 */ /* 0x000e260000201800 */
[----:B------:R-:W-:-:S08]  /*08e0*/  DFMA R4, R2, R4, R2 ;  /* 0x000000040204722b */ /* 0x000fd00000000002 */
[----:B------:R-:W-:Y:S01]  /*08f0*/  DFMA R2, R4, -R6, 1 ;  /* 0x3ff000000402742b */ /* 0x000fe20000000806 */
[----:B0-----:R-:W-:-:S07]  /*0900*/  FSETP.GEU.AND P1, PT, |R15|, 6.5827683646048100446e-37, PT ;  /* 0x036000000f00780b */ /* 0x001fce0003f2e200 */
[----:B------:R-:W-:-:S08]  /*0910*/  DFMA R2, R4, R2, R4 ;  /* 0x000000020402722b */ /* 0x000fd00000000004 */
[----:B------:R-:W-:-:S08]  /*0920*/  DMUL R6, R14, R2 ;  /* 0x000000020e067228 */ /* 0x000fd00000000000 */
[----:B------:R-:W-:-:S08]  /*0930*/  DFMA R4, R6, -1.25, R14 ;  /* 0xbff400000604782b */ /* 0x000fd0000000000e */
[----:B------:R-:W-:-:S10]  /*0940*/  DFMA R6, R2, R4, R6 ;  /* 0x000000040206722b */ /* 0x000fd40000000006 */
[----:B------:R-:W-:-:S05]  /*0950*/  FFMA R2, RZ, 1.90625, R7 ;  /* 0x3ff40000ff027823 */ /* 0x000fca0000000007 */
[----:B------:R-:W-:-:S13]  /*0960*/  FSETP.GT.AND P0, PT, |R2|, 1.469367938527859385e-39, PT ;  /* 0x001000000200780b */ /* 0x000fda0003f04200 */
[----:B------:R-:W-:Y:S05]  /*0970*/  @P0 BRA P1, `(.L_x_15) ;  /* 0x0000000000140947 */ /* 0x000fea0000800000 */
[----:B------:R-:W-:Y:S01]  /*0980*/  MOV R12, RZ ;  /* 0x000000ff000c7202 */ /* 0x000fe20000000f00 */
[----:B------:R-:W-:Y:S01]  /*0990*/  IMAD.MOV.U32 R13, RZ, RZ, 0x3ff40000 ;  /* 0x3ff40000ff0d7424 */ /* 0x000fe200078e00ff */
[----:B------:R-:W-:-:S07]  /*09a0*/  MOV R4, 0x9c0 ;  /* 0x000009c000047802 */ /* 0x000fce0000000f00 */
[----:B------:R-:W-:Y:S05]  /*09b0*/  CALL.REL.NOINC `($__internal_0_$__cuda_sm20_div_rn_f64_full) ;  /* 0x0000000800987944 */ /* 0x000fea0003c00000 */
[----:B------:R-:W-:-:S07]  /*09c0*/  MOV R7, R5 ;  /* 0x0000000500077202 */ /* 0x000fce0000000f00 */
.L_x_15:
[----:B------:R-:W-:Y:S05]  /*09d0*/  BSYNC.RECONVERGENT B2 ;  /* 0x0000000000027941 */ /* 0x000fea0003800200 */
.L_x_14:
[----:B------:R-:W0:Y:S02]  /*09e0*/  F2I.F64.TRUNC R0, R6 ;  /* 0x0000000600007311 */ /* 0x000e24000030d100 */
[----:B0-----:R-:W-:-:S07]  /*09f0*/  LOP3.LUT R0, RZ, R0, RZ, 0x33, !PT ;  /* 0x00000000ff007212 */ /* 0x001fce00078e33ff */
.L_x_10:
[----:B------:R-:W-:Y:S05]  /*0a00*/  BSYNC.RECONVERGENT B1 ;  /* 0x0000000000017941 */ /* 0x000fea0003800200 */
.L_x_4:
[----:B------:R-:W-:-:S05]  /*0a10*/  IMAD.IADD R25, R0, 0x1, R25 ;  /* 0x0000000100197824 */ /* 0x000fca00078e0219 */
[----:B------:R-:W-:-:S13]  /*0a20*/  ISETP.GT.AND P0, PT, R25, -0x1, PT ;  /* 0xffffffff1900780c */ /* 0x000fda0003f04270 */
[----:B------:R-:W-:Y:S05]  /*0a30*/  @P0 BRA `(.L_x_16) ;  /* 0xfffffff400e80947 */ /* 0x000fea000383ffff */
.L_x_3:
[----:B0-----:R-:W-:Y:S05]  /*0a40*/  BSYNC.RECONVERGENT B0 ;  /* 0x0000000000007941 */ /* 0x001fea0003800200 */
.L_x_2:
[----:B------:R-:W0:Y:S01]  /*0a50*/  LDCU UR6, c[0x0][0x380] ;  /* 0x00007000ff0677ac */ /* 0x000e220008000800 */
[----:B------:R-:W-:-:S04]  /*0a60*/  IADD3 R32, PT, PT, R22, 0x2, RZ ;  /* 0x0000000216207810 */ /* 0x000fc80007ffe0ff */
[----:B0-----:R-:W-:-:S13]  /*0a70*/  ISETP.GE.AND P0, PT, R32, UR6, PT ;  /* 0x0000000620007c0c */ /* 0x001fda000bf06270 */
[----:B------:R-:W-:Y:S05]  /*0a80*/  @P0 EXIT ;  /* 0x000000000000094d */ /* 0x000fea0003800000 */
[----:B------:R-:W0:Y:S01]  /*0a90*/  LDC R0, c[0x0][0x384] ;  /* 0x0000e100ff007b82 */ /* 0x000e220000000800 */
[----:B------:R-:W1:Y:S07]  /*0aa0*/  LDCU UR6, c[0x0][0x380] ;  /* 0x00007000ff0677ac */ /* 0x000e6e0008000800 */
[----:B------:R-:W2:Y:S08]  /*0ab0*/  LDC.64 R26, c[0x0][0x388] ;  /* 0x0000e200ff1a7b82 */ /* 0x000eb00000000a00 */
[----:B------:R-:W3:Y:S01]  /*0ac0*/  LDC.64 R28, c[0x0][0x390] ;  /* 0x0000e400ff1c7b82 */ /* 0x000ee20000000a00 */
[----:B0-----:R-:W-:-:S07]  /*0ad0*/  FMUL R0, R0, R0 ;  /* 0x0000000000007220 */ /* 0x001fce0000400000 */
[----:B------:R-:W0:Y:S01]  /*0ae0*/  LDC.64 R20, c[0x0][0x388] ;  /* 0x0000e200ff147b82 */ /* 0x000e220000000a00 */
[C---:B------:R-:W-:Y:S01]  /*0af0*/  FMUL R3, R0.reuse, R0 ;  /* 0x0000000000037220 */ /* 0x040fe20000400000 */
[----:B------:R-:W-:-:S03]  /*0b00*/  FMUL R33, R0, 1.2599210739135742188 ;  /* 0x3fa1451800217820 */ /* 0x000fc60000400000 */
[----:B------:R-:W-:-:S04]  /*0b10*/  FMUL R3, R0, R3 ;  /* 0x0000000300037220 */ /* 0x000fc80000400000 */
[C---:B------:R-:W-:Y:S02]  /*0b20*/  FMUL R5, R0.reuse, R3 ;  /* 0x0000000300057220 */ /* 0x040fe40000400000 */
[----:B------:R-:W4:Y:S02]  /*0b30*/  F2F.F64.F32 R2, R3 ;  /* 0x0000000300027310 */ /* 0x000f240000201800 */
[----:B------:R-:W-:-:S04]  /*0b40*/  FMUL R5, R0, R5 ;  /* 0x0000000500057220 */ /* 0x000fc80000400000 */
[----:B------:R-:W-:Y:S01]  /*0b50*/  FMUL R4, R0, R5 ;  /* 0x0000000500047220 */ /* 0x000fe20000400000 */
[----:B------:R-:W-:-:S03]  /*0b60*/  IMAD R5, R22, 0x3, RZ ;  /* 0x0000000316057824 */ /* 0x000fc600078e02ff */
[----:B------:R-:W5:Y:S01]  /*0b70*/  F2F.F64.F32 R24, R4 ;  /* 0x0000000400187310 */ /* 0x000f620000201800 */
[----:B--2---:R-:W-:Y:S01]  /*0b80*/  IMAD.WIDE R26, R5, 0x4, R26 ;  /* 0x00000004051a7825 */ /* 0x004fe200078e021a */
[----:B----4-:R-:W-:-:S03]  /*0b90*/  DMUL R22, R2, 24 ;  /* 0x4038000002167828 */ /* 0x010fc60000000000 */
[----:B---3--:R-:W-:Y:S01]  /*0ba0*/  IMAD.WIDE R28, R5, 0x4, R28 ;  /* 0x00000004051c7825 */ /* 0x008fe200078e021c */
[----:B-1---5:R-:W-:-:S11]  /*0bb0*/  DMUL R24, R24, 48 ;  /* 0x4048000018187828 */ /* 0x022fd60000000000 */
.L_x_29:
[----:B------:R-:W-:Y:S01]  /*0bc0*/  IMAD R31, R32, 0x3, RZ ;  /* 0x00000003201f7824 */ /* 0x000fe200078e02ff */
[----:B------:R-:W2:Y:S03]  /*0bd0*/  LDG.E R0, desc[UR4][R26.64] ;  /* 0x000000041a007981 */ /* 0x000ea6000c1e1900 */
[----:B0-----:R-:W-:Y:S01]  /*0be0*/  IMAD.WIDE R30, R31, 0x4, R20 ;  /* 0x000000041f1e7825 */ /* 0x001fe200078e0214 */
[----:B------:R-:W3:Y:S04]  /*0bf0*/  LDG.E R2, desc[UR4][R26.64+0x4] ;  /* 0x000004041a027981 */ /* 0x000ee8000c1e1900 */
[----:B------:R-:W2:Y:S04]  /*0c00*/  LDG.E R3, desc[UR4][R30.64] ;  /* 0x000000041e037981 */ /* 0x000ea8000c1e1900 */
[----:B------:R-:W3:Y:S04]  /*0c10*/  LDG.E R5, desc[UR4][R30.64+0x4] ;  /* 0x000004041e057981 */ /* 0x000ee8000c1e1900 */
[----:B------:R-:W4:Y:S04]  /*0c20*/  LDG.E R4, desc[UR4][R26.64+0x8] ;  /* 0x000008041a047981 */ /* 0x000f28000c1e1900 */
[----:B------:R-:W4:Y:S01]  /*0c30*/  LDG.E R7, desc[UR4][R30.64+0x8] ;  /* 0x000008041e077981 */ /* 0x000f22000c1e1900 */
[----:B------:R-:W-:Y:S01]  /*0c40*/  BSSY.RECONVERGENT B0, `(.L_x_17) ;  /* 0x0000079000007945 */ /* 0x000fe20003800200 */
[----:B--2---:R-:W-:Y:S01]  /*0c50*/  FADD R0, R0, -R3 ;  /* 0x8000000300007221 */ /* 0x004fe20000000000 */
[----:B---3--:R-:W-:-:S03]  /*0c60*/  FADD R5, R2, -R5 ;  /* 0x8000000502057221 */ /* 0x008fc60000000000 */
[----:B------:R-:W-:-:S04]  /*0c70*/  FFMA R2, R0, R0, RZ ;  /* 0x0000000000027223 */ /* 0x000fc800000000ff */
[----:B------:R-:W-:Y:S01]  /*0c80*/  FFMA R2, R5, R5, R2 ;  /* 0x0000000505027223 */ /* 0x000fe20000000002 */
[----:B----4-:R-:W-:-:S04]  /*0c90*/  FADD R7, R4, -R7 ;  /* 0x8000000704077221 */ /* 0x010fc80000000000 */
        /* <DEDUP_REMOVED lines=31> */
.L_x_20:
[----:B------:R-:W-:Y:S05]  /*0e90*/  BSYNC.RECONVERGENT B1 ;  /* 0x0000000000017941 */ /* 0x000fea0003800200 */
.L_x_19:
        /* <DEDUP_REMOVED lines=21> */
.L_x_22:
[----:B------:R-:W-:Y:S05]  /*0ff0*/  BSYNC.RECONVERGENT B1 ;  /* 0x0000000000017941 */ /* 0x000fea0003800200 */
.L_x_21:
        /* <DEDUP_REMOVED lines=19> */
.L_x_18:
        /* <DEDUP_REMOVED lines=9> */
.L_x_25:
[----:B------:R-:W-:Y:S01]  /*11c0*/  FMUL.FTZ R0, R3, R2 ;  /* 0x0000000203007220 */ /* 0x000fe20000410000 */
[----:B------:R-:W-:-:S03]  /*11d0*/  FMUL.FTZ R2, R2, 0.5 ;  /* 0x3f00000002027820 */ /* 0x000fc60000410000 */
[----:B------:R-:W-:-:S04]  /*11e0*/  FFMA R3, -R0, R0, R3 ;  /* 0x0000000000037223 */ /* 0x000fc80000000103 */
[----:B------:R-:W-:-:S07]  /*11f0*/  FFMA R0, R3, R2, R0 ;  /* 0x0000000203007223 */ /* 0x000fce0000000000 */
.L_x_26:
[----:B------:R-:W-:Y:S05]  /*1200*/  BSYNC.RECONVERGENT B1 ;  /* 0x0000000000017941 */ /* 0x000fea0003800200 */
.L_x_24:
        /* <DEDUP_REMOVED lines=25> */
.L_x_28:
[----:B------:R-:W-:Y:S05]  /*13a0*/  BSYNC.RECONVERGENT B1 ;  /* 0x0000000000017941 */ /* 0x000fea0003800200 */
.L_x_27:
[----:B------:R-:W0:Y:S02]  /*13b0*/  F2I.F64.TRUNC R6, R6 ;  /* 0x0000000600067311 */ /* 0x000e24000030d100 */
[----:B0-----:R-:W-:-:S07]  /*13c0*/  VIADD R9, R6, 0x1 ;  /* 0x0000000106097836 */ /* 0x001fce0000000000 */
.L_x_23:
[----:B------:R-:W-:Y:S05]  /*13d0*/  BSYNC.RECONVERGENT B0 ;  /* 0x0000000000007941 */ /* 0x000fea0003800200 */
.L_x_17:
[----:B------:R-:W-:-:S04]  /*13e0*/  IADD3 R32, PT, PT, R9, R32, RZ ;  /* 0x0000002009207210 */ /* 0x000fc80007ffe0ff */
[----:B------:R-:W-:-:S13]  /*13f0*/  ISETP.GE.AND P0, PT, R32, UR6, PT ;  /* 0x0000000620007c0c */ /* 0x000fda000bf06270 */
[----:B------:R-:W-:Y:S05]  /*1400*/  @!P0 BRA `(.L_x_29) ;  /* 0xfffffff400ec8947 */ /* 0x000fea000383ffff */
[----:B------:R-:W-:Y:S05]  /*1410*/  EXIT ;  /* 0x000000000000794d */ /* 0x000fea0003800000 */
        .weak           $__internal_0_$__cuda_sm20_div_rn_f64_full
        .type           $__internal_0_$__cuda_sm20_div_rn_f64_full,@function
        .size           $__internal_0_$__cuda_sm20_div_rn_f64_full,($__internal_1_$__cuda_sm20_sqrt_rn_f32_slowpath - $__internal_0_$__cuda_sm20_div_rn_f64_full)
$__internal_0_$__cuda_sm20_div_rn_f64_full:
[C---:B------:R-:W-:Y:S01]  /*1420*/  FSETP.GEU.AND P0, PT, |R13|.reuse, 1.469367938527859385e-39, PT ;  /* 0x001000000d00780b */ /* 0x040fe20003f0e200 */
[----:B------:R-:W-:Y:S01]  /*1430*/  BSSY.RECONVERGENT B3, `(.L_x_30) ;  /* 0x000005b000037945 */ /* 0x000fe20003800200 */
[----:B------:R-:W-:Y:S02]  /*1440*/  LOP3.LUT R10, R13, 0x800fffff, RZ, 0xc0, !PT ;  /* 0x800fffff0d0a7812 */ /* 0x000fe400078ec0ff */
[C---:B------:R-:W-:Y:S02]  /*1450*/  FSETP.GEU.AND P2, PT, |R15|.reuse, 1.469367938527859385e-39, PT ;  /* 0x001000000f00780b */ /* 0x040fe40003f4e200 */
[----:B------:R-:W-:Y:S01]  /*1460*/  LOP3.LUT R11, R10, 0x3ff00000, RZ, 0xfc, !PT ;  /* 0x3ff000000a0b7812 */ /* 0x000fe200078efcff */
[----:B------:R-:W-:Y:S01]  /*1470*/  IMAD.MOV.U32 R10, RZ, RZ, R12 ;  /* 0x000000ffff0a7224 */ /* 0x000fe200078e000c */
[----:B------:R-:W-:Y:S02]  /*1480*/  MOV R18, 0x1 ;  /* 0x0000000100127802 */ /* 0x000fe40000000f00 */
[----:B------:R-:W-:-:S02]  /*1490*/  LOP3.LUT R5, R15, 0x7ff00000, RZ, 0xc0, !PT ;  /* 0x7ff000000f057812 */ /* 0x000fc400078ec0ff */
[----:B------:R-:W-:Y:S01]  /*14a0*/  LOP3.LUT R8, R13, 0x7ff00000, RZ, 0xc0, !PT ;  /* 0x7ff000000d087812 */ /* 0x000fe200078ec0ff */
[----:B------:R-:W-:-:S03]  /*14b0*/  @!P0 DMUL R10, R12, 8.98846567431157953865e+307 ;  /* 0x7fe000000c0a8828 */ /* 0x000fc60000000000 */
[----:B------:R-:W-:Y:S01]  /*14c0*/  ISETP.GE.U32.AND P1, PT, R5, R8, PT ;  /* 0x000000080500720c */ /* 0x000fe20003f26070 */
[----:B------:R-:W-:Y:S01]  /*14d0*/  @!P2 IMAD.MOV.U32 R36, RZ, RZ, RZ ;  /* 0x000000ffff24a224 */ /* 0x000fe200078e00ff */
[----:B------:R-:W-:Y:S01]  /*14e0*/  @!P2 LOP3.LUT R6, R13, 0x7ff00000, RZ, 0xc0, !PT ;  /* 0x7ff000000d06a812 */ /* 0x000fe200078ec0ff */
[----:B------:R-:W0:Y:S03]  /*14f0*/  MUFU.RCP64H R19, R11 ;  /* 0x0000000b00137308 */ /* 0x000e260000001800 */
[----:B------:R-:W-:Y:S01]  /*1500*/  @!P2 ISETP.GE.U32.AND P3, PT, R5, R6, PT ;  /* 0x000000060500a20c */ /* 0x000fe20003f66070 */
[----:B------:R-:W-:Y:S01]  /*1510*/  IMAD.MOV.U32 R6, RZ, RZ, 0x1ca00000 ;  /* 0x1ca00000ff067424 */ /* 0x000fe200078e00ff */
[----:B------:R-:W-:-:S04]  /*1520*/  @!P0 LOP3.LUT R8, R11, 0x7ff00000, RZ, 0xc0, !PT ;  /* 0x7ff000000b088812 */ /* 0x000fc800078ec0ff */
[----:B------:R-:W-:-:S04]  /*1530*/  @!P2 SEL R7, R6, 0x63400000, !P3 ;  /* 0x634000000607a807 */ /* 0x000fc80005800000 */
[----:B------:R-:W-:Y:S01]  /*1540*/  @!P2 LOP3.LUT R7, R7, 0x80000000, R15, 0xf8, !PT ;  /* 0x800000000707a812 */ /* 0x000fe200078ef80f */
[----:B0-----:R-:W-:-:S03]  /*1550*/  DFMA R16, R18, -R10, 1 ;  /* 0x3ff000001210742b */ /* 0x001fc6000000080a */
[----:B------:R-:W-:Y:S02]  /*1560*/  @!P2 LOP3.LUT R37, R7, 0x100000, RZ, 0xfc, !PT ;  /* 0x001000000725a812 */ /* 0x000fe400078efcff */
[----:B------:R-:W-:-:S03]  /*1570*/  MOV R7, R5 ;  /* 0x0000000500077202 */ /* 0x000fc60000000f00 */
[----:B------:R-:W-:-:S08]  /*1580*/  DFMA R16, R16, R16, R16 ;  /* 0x000000101010722b */ /* 0x000fd00000000010 */
[----:B------:R-:W-:Y:S01]  /*1590*/  DFMA R18, R18, R16, R18 ;  /* 0x000000101212722b */ /* 0x000fe20000000012 */
[----:B------:R-:W-:Y:S02]  /*15a0*/  SEL R17, R6, 0x63400000, !P1 ;  /* 0x6340000006117807 */ /* 0x000fe40004800000 */
[----:B------:R-:W-:Y:S02]  /*15b0*/  MOV R16, R14 ;  /* 0x0000000e00107202 */ /* 0x000fe40000000f00 */
[----:B------:R-:W-:-:S03]  /*15c0*/  LOP3.LUT R17, R17, 0x800fffff, R15, 0xf8, !PT ;  /* 0x800fffff11117812 */ /* 0x000fc600078ef80f */
[----:B------:R-:W-:-:S03]  /*15d0*/  DFMA R38, R18, -R10, 1 ;  /* 0x3ff000001226742b */ /* 0x000fc6000000080a */
[----:B------:R-:W-:-:S05]  /*15e0*/  @!P2 DFMA R16, R16, 2, -R36 ;  /* 0x400000001010a82b */ /* 0x000fca0000000824 */
[----:B------:R-:W-:-:S05]  /*15f0*/  DFMA R38, R18, R38, R18 ;  /* 0x000000261226722b */ /* 0x000fca0000000012 */
[----:B------:R-:W-:-:S03]  /*1600*/  @!P2 LOP3.LUT R7, R17, 0x7ff00000, RZ, 0xc0, !PT ;  /* 0x7ff000001107a812 */ /* 0x000fc600078ec0ff */
[----:B------:R-:W-:Y:S02]  /*1610*/  DMUL R36, R38, R16 ;  /* 0x0000001026247228 */ /* 0x000fe40000000000 */
[----:B------:R-:W-:-:S05]  /*1620*/  VIADD R9, R7, 0xffffffff ;  /* 0xffffffff07097836 */ /* 0x000fca0000000000 */
[----:B------:R-:W-:Y:S01]  /*1630*/  ISETP.GT.U32.AND P0, PT, R9, 0x7feffffe, PT ;  /* 0x7feffffe0900780c */ /* 0x000fe20003f04070 */
[----:B------:R-:W-:Y:S01]  /*1640*/  DFMA R18, R36, -R10, R16 ;  /* 0x8000000a2412722b */ /* 0x000fe20000000010 */
[----:B------:R-:W-:-:S04]  /*1650*/  IADD3 R9, PT, PT, R8, -0x1, RZ ;  /* 0xffffffff08097810 */ /* 0x000fc80007ffe0ff */
[----:B------:R-:W-:-:S03]  /*1660*/  ISETP.GT.U32.OR P0, PT, R9, 0x7feffffe, P0 ;  /* 0x7feffffe0900780c */ /* 0x000fc60000704470 */
[----:B------:R-:W-:-:S10]  /*1670*/  DFMA R18, R38, R18, R36 ;  /* 0x000000122612722b */ /* 0x000fd40000000024 */
[----:B------:R-:W-:Y:S05]  /*1680*/  @P0 BRA `(.L_x_31) ;  /* 0x0000000000740947 */ /* 0x000fea0003800000 */
[----:B------:R-:W-:-:S04]  /*1690*/  LOP3.LUT R8, R13, 0x7ff00000, RZ, 0xc0, !PT ;  /* 0x7ff000000d087812 */ /* 0x000fc800078ec0ff */
[CC--:B------:R-:W-:Y:S02]  /*16a0*/  VIADDMNMX R7, R5.reuse, -R8.reuse, 0xb9600000, !PT ;  /* 0xb960000005077446 */ /* 0x0c0fe40007800908 */
[----:B------:R-:W-:Y:S02]  /*16b0*/  ISETP.GE.U32.AND P0, PT, R5, R8, PT ;  /* 0x000000080500720c */ /* 0x000fe40003f06070 */
[----:B------:R-:W-:Y:S02]  /*16c0*/  VIMNMX R7, PT, PT, R7, 0x46a00000, PT ;  /* 0x46a0000007077848 */ /* 0x000fe40003fe0100 */
[----:B------:R-:W-:Y:S02]  /*16d0*/  SEL R6, R6, 0x63400000, !P0 ;  /* 0x6340000006067807 */ /* 0x000fe40004000000 */
[----:B------:R-:W-:Y:S02]  /*16e0*/  MOV R8, RZ ;  /* 0x000000ff00087202 */ /* 0x000fe40000000f00 */
[----:B------:R-:W-:-:S05]  /*16f0*/  IADD3 R6, PT, PT, -R6, R7, RZ ;  /* 0x0000000706067210 */ /* 0x000fca0007ffe1ff */
[----:B------:R-:W-:-:S06]  /*1700*/  VIADD R9, R6, 0x7fe00000 ;  /* 0x7fe0000006097836 */ /* 0x000fcc0000000000 */
[----:B------:R-:W-:-:S10]  /*1710*/  DMUL R36, R18, R8 ;  /* 0x0000000812247228 */ /* 0x000fd40000000000 */
[----:B------:R-:W-:-:S13]  /*1720*/  FSETP.GTU.AND P0, PT, |R37|, 1.469367938527859385e-39, PT ;  /* 0x001000002500780b */ /* 0x000fda0003f0c200 */
[----:B------:R-:W-:Y:S05]  /*1730*/  @P0 BRA `(.L_x_32) ;  /* 0x0000000000a80947 */ /* 0x000fea0003800000 */
[----:B------:R-:W-:-:S06]  /*1740*/  DFMA R10, R18, -R10, R16 ;  /* 0x8000000a120a722b */ /* 0x000fcc0000000010 */
[----:B------:R-:W-:-:S04]  /*1750*/  MOV R10, RZ ;  /* 0x000000ff000a7202 */ /* 0x000fc80000000f00 */
[C---:B------:R-:W-:Y:S02]  /*1760*/  FSETP.NEU.AND P0, PT, R11.reuse, RZ, PT ;  /* 0x000000ff0b00720b */ /* 0x040fe40003f0d000 */
[----:B------:R-:W-:-:S04]  /*1770*/  LOP3.LUT R12, R11, 0x80000000, R13, 0x48, !PT ;  /* 0x800000000b0c7812 */ /* 0x000fc800078e480d */
[----:B------:R-:W-:-:S07]  /*1780*/  LOP3.LUT R11, R12, R9, RZ, 0xfc, !PT ;  /* 0x000000090c0b7212 */ /* 0x000fce00078efcff */
[----:B------:R-:W-:Y:S05]  /*1790*/  @!P0 BRA `(.L_x_32) ;  /* 0x0000000000908947 */ /* 0x000fea0003800000 */
[----:B------:R-:W-:Y:S01]  /*17a0*/  IMAD.MOV R9, RZ, RZ, -R6 ;  /* 0x000000ffff097224 */ /* 0x000fe200078e0a06 */
[----:B------:R-:W-:Y:S02]  /*17b0*/  MOV R8, RZ ;  /* 0x000000ff00087202 */ /* 0x000fe40000000f00 */
[----:B------:R-:W-:-:S04]  /*17c0*/  IADD3 R6, PT, PT, -R6, -0x43300000, RZ ;  /* 0xbcd0000006067810 */ /* 0x000fc80007ffe1ff */
[----:B------:R-:W-:Y:S02]  /*17d0*/  DFMA R8, R36, -R8, R18 ;  /* 0x800000082408722b */ /* 0x000fe40000000012 */
[----:B------:R-:W-:-:S08]  /*17e0*/  DMUL.RP R18, R18, R10 ;  /* 0x0000000a12127228 */ /* 0x000fd00000008000 */
[----:B------:R-:W-:Y:S02]  /*17f0*/  FSETP.NEU.AND P0, PT, |R9|, R6, PT ;  /* 0x000000060900720b */ /* 0x000fe40003f0d200 */
[----:B------:R-:W-:Y:S02]  /*1800*/  LOP3.LUT R12, R19, R12, RZ, 0x3c, !PT ;  /* 0x0000000c130c7212 */ /* 0x000fe400078e3cff */
[----:B------:R-:W-:Y:S02]  /*1810*/  FSEL R6, R18, R36, !P0 ;  /* 0x0000002412067208 */ /* 0x000fe40004000000 */
[----:B------:R-:W-:Y:S02]  /*1820*/  FSEL R7, R12, R37, !P0 ;  /* 0x000000250c077208 */ /* 0x000fe40004000000 */
[----:B------:R-:W-:-:S03]  /*1830*/  MOV R36, R6 ;  /* 0x0000000600247202 */ /* 0x000fc60000000f00 */
[----:B------:R-:W-:Y:S01]  /*1840*/  IMAD.MOV.U32 R37, RZ, RZ, R7 ;  /* 0x000000ffff257224 */ /* 0x000fe200078e0007 */
[----:B------:R-:W-:Y:S06]  /*1850*/  BRA `(.L_x_32) ;  /* 0x0000000000607947 */ /* 0x000fec0003800000 */
.L_x_31:
[----:B------:R-:W-:-:S14]  /*1860*/  DSETP.NAN.AND P0, PT, R14, R14, PT ;  /* 0x0000000e0e00722a */ /* 0x000fdc0003f08000 */
[----:B------:R-:W-:Y:S05]  /*1870*/  @P0 BRA `(.L_x_33) ;  /* 0x00000000004c0947 */ /* 0x000fea0003800000 */
[----:B------:R-:W-:-:S14]  /*1880*/  DSETP.NAN.AND P0, PT, R12, R12, PT ;  /* 0x0000000c0c00722a */ /* 0x000fdc0003f08000 */
[----:B------:R-:W-:Y:S05]  /*1890*/  @P0 BRA `(.L_x_34) ;  /* 0x0000000000340947 */ /* 0x000fea0003800000 */
[----:B------:R-:W-:Y:S02]  /*18a0*/  ISETP.NE.AND P0, PT, R7, R8, PT ;  /* 0x000000080700720c */ /* 0x000fe40003f05270 */
[----:B------:R-:W-:Y:S02]  /*18b0*/  MOV R36, 0x0 ;  /* 0x0000000000247802 */ /* 0x000fe40000000f00 */
[----:B------:R-:W-:-:S09]  /*18c0*/  MOV R37, 0xfff80000 ;  /* 0xfff8000000257802 */ /* 0x000fd20000000f00 */
[----:B------:R-:W-:Y:S05]  /*18d0*/  @!P0 BRA `(.L_x_32) ;  /* 0x0000000000408947 */ /* 0x000fea0003800000 */
[----:B------:R-:W-:Y:S02]  /*18e0*/  ISETP.NE.AND P0, PT, R7, 0x7ff00000, PT ;  /* 0x7ff000000700780c */ /* 0x000fe40003f05270 */
[----:B------:R-:W-:Y:S02]  /*18f0*/  LOP3.LUT R13, R15, 0x80000000, R13, 0x48, !PT ;  /* 0x800000000f0d7812 */ /* 0x000fe400078e480d */
[----:B------:R-:W-:-:S13]  /*1900*/  ISETP.EQ.OR P0, PT, R8, RZ, !P0 ;  /* 0x000000ff0800720c */ /* 0x000fda0004702670 */
[----:B------:R-:W-:Y:S01]  /*1910*/  @P0 LOP3.LUT R5, R13, 0x7ff00000, RZ, 0xfc, !PT ;  /* 0x7ff000000d050812 */ /* 0x000fe200078efcff */
[----:B------:R-:W-:Y:S01]  /*1920*/  @!P0 IMAD.MOV.U32 R36, RZ, RZ, RZ ;  /* 0x000000ffff248224 */ /* 0x000fe200078e00ff */
[----:B------:R-:W-:Y:S02]  /*1930*/  @!P0 MOV R37, R13 ;  /* 0x0000000d00258202 */ /* 0x000fe40000000f00 */
[----:B------:R-:W-:Y:S01]  /*1940*/  @P0 MOV R36, RZ ;  /* 0x000000ff00240202 */ /* 0x000fe20000000f00 */
[----:B------:R-:W-:Y:S01]  /*1950*/  @P0 IMAD.MOV.U32 R37, RZ, RZ, R5 ;  /* 0x000000ffff250224 */ /* 0x000fe200078e0005 */
[----:B------:R-:W-:Y:S06]  /*1960*/  BRA `(.L_x_32) ;  /* 0x00000000001c7947 */ /* 0x000fec0003800000 */
.L_x_34:
[----:B------:R-:W-:Y:S02]  /*1970*/  LOP3.LUT R5, R13, 0x80000, RZ, 0xfc, !PT ;  /* 0x000800000d057812 */ /* 0x000fe400078efcff */
[----:B------:R-:W-:Y:S02]  /*1980*/  MOV R36, R12 ;  /* 0x0000000c00247202 */ /* 0x000fe40000000f00 */
[----:B------:R-:W-:Y:S01]  /*1990*/  MOV R37, R5 ;  /* 0x0000000500257202 */ /* 0x000fe20000000f00 */
[----:B------:R-:W-:Y:S06]  /*19a0*/  BRA `(.L_x_32) ;  /* 0x00000000000c7947 */ /* 0x000fec0003800000 */
.L_x_33:
[----:B------:R-:W-:Y:S01]  /*19b0*/  LOP3.LUT R5, R15, 0x80000, RZ, 0xfc, !PT ;  /* 0x000800000f057812 */ /* 0x000fe200078efcff */
[----:B------:R-:W-:-:S03]  /*19c0*/  IMAD.MOV.U32 R36, RZ, RZ, R14 ;  /* 0x000000ffff247224 */ /* 0x000fc600078e000e */
[----:B------:R-:W-:-:S07]  /*19d0*/  MOV R37, R5 ;  /* 0x0000000500257202 */ /* 0x000fce0000000f00 */
.L_x_32:
[----:B------:R-:W-:Y:S05]  /*19e0*/  BSYNC.RECONVERGENT B3 ;  /* 0x0000000000037941 */ /* 0x000fea0003800200 */
.L_x_30:
[----:B------:R-:W-:Y:S01]  /*19f0*/  HFMA2 R9, -RZ, RZ, 0, 0 ;  /* 0x00000000ff097431 */ /* 0x000fe200000001ff */
[----:B------:R-:W-:Y:S01]  /*1a00*/  MOV R8, R4 ;  /* 0x0000000400087202 */ /* 0x000fe20000000f00 */
[----:B------:R-:W-:Y:S01]  /*1a10*/  IMAD.MOV.U32 R5, RZ, RZ, R37 ;  /* 0x000000ffff057224 */ /* 0x000fe200078e0025 */
[----:B------:R-:W-:Y:S02]  /*1a20*/  MOV R6, R36 ;  /* 0x0000002400067202 */ /* 0x000fe40000000f00 */
[----:B------:R-:W-:Y:S05]  /*1a30*/  RET.REL.NODEC R8 `(_Z14calc_exclvol_fifPfS_) ;  /* 0xffffffe408707950 */ /* 0x000fea0003c3ffff */
        .weak           $__internal_1_$__cuda_sm20_sqrt_rn_f32_slowpath
        .type           $__internal_1_$__cuda_sm20_sqrt_rn_f32_slowpath,@function
        .size           $__internal_1_$__cuda_sm20_sqrt_rn_f32_slowpath,(.L_x_114 - $__internal_1_$__cuda_sm20_sqrt_rn_f32_slowpath)
$__internal_1_$__cuda_sm20_sqrt_rn_f32_slowpath:
[----:B------:R-:W-:-:S13]  /*1a40*/  LOP3.LUT P0, RZ, R0, 0x7fffffff, RZ, 0xc0, !PT ;  /* 0x7fffffff00ff7812 */ /* 0x000fda000780c0ff */
[----:B------:R-:W-:Y:S01]  /*1a50*/  @!P0 IMAD.MOV.U32 R2, RZ, RZ, R0 ;  /* 0x000000ffff028224 */ /* 0x000fe200078e0000 */
[----:B------:R-:W-:Y:S06]  /*1a60*/  @!P0 BRA `(.L_x_35) ;  /* 0x0000000000408947 */ /* 0x000fec0003800000 */
[----:B------:R-:W-:-:S13]  /*1a70*/  FSETP.GEU.FTZ.AND P0, PT, R0, RZ, PT ;  /* 0x000000ff0000720b */ /* 0x000fda0003f1e000 */
[----:B------:R-:W-:Y:S01]  /*1a80*/  @!P0 MOV R2, 0x7fffffff ;  /* 0x7fffffff00028802 */ /* 0x000fe20000000f00 */
[----:B------:R-:W-:Y:S06]  /*1a90*/  @!P0 BRA `(.L_x_35) ;  /* 0x0000000000348947 */ /* 0x000fec0003800000 */
[----:B------:R-:W-:-:S13]  /*1aa0*/  FSETP.GTU.FTZ.AND P0, PT, |R0|, +INF , PT ;  /* 0x7f8000000000780b */ /* 0x000fda0003f1c200 */
[----:B------:R-:W-:Y:S01]  /*1ab0*/  @P0 FADD.FTZ R2, R0, 1 ;  /* 0x3f80000000020421 */ /* 0x000fe20000010000 */
[----:B------:R-:W-:Y:S06]  /*1ac0*/  @P0 BRA `(.L_x_35) ;  /* 0x0000000000280947 */ /* 0x000fec0003800000 */
[----:B------:R-:W-:-:S13]  /*1ad0*/  FSETP.NEU.FTZ.AND P0, PT, |R0|, +INF , PT ;  /* 0x7f8000000000780b */ /* 0x000fda0003f1d200 */
[----:B------:R-:W-:-:S04]  /*1ae0*/  @P0 FFMA R3, R0, 1.84467440737095516160e+19, RZ ;  /* 0x5f80000000030823 */ /* 0x000fc800000000ff */
[----:B------:R-:W0:Y:S02]  /*1af0*/  @P0 MUFU.RSQ R2, R3 ;  /* 0x0000000300020308 */ /* 0x000e240000001400 */
[----:B0-----:R-:W-:Y:S01]  /*1b00*/  @P0 FMUL.FTZ R4, R3, R2 ;  /* 0x0000000203040220 */ /* 0x001fe20000410000 */
[----:B------:R-:W-:Y:S01]  /*1b10*/  @P0 FMUL.FTZ R6, R2, 0.5 ;  /* 0x3f00000002060820 */ /* 0x000fe20000410000 */
[----:B------:R-:W-:Y:S02]  /*1b20*/  @!P0 MOV R2, R0 ;  /* 0x0000000000028202 */ /* 0x000fe40000000f00 */
[----:B------:R-:W-:-:S04]  /*1b30*/  @P0 FADD.FTZ R5, -R4, -RZ ;  /* 0x800000ff04050221 */ /* 0x000fc80000010100 */
[----:B------:R-:W-:-:S04]  /*1b40*/  @P0 FFMA R5, R4, R5, R3 ;  /* 0x0000000504050223 */ /* 0x000fc80000000003 */
[----:B------:R-:W-:-:S04]  /*1b50*/  @P0 FFMA R5, R5, R6, R4 ;  /* 0x0000000605050223 */ /* 0x000fc80000000004 */
[----:B------:R-:W-:-:S07]  /*1b60*/  @P0 FMUL.FTZ R2, R5, 2.3283064365386962891e-10 ;  /* 0x2f80000005020820 */ /* 0x000fce0000410000 */
.L_x_35:
[----:B------:R-:W-:Y:S02]  /*1b70*/  HFMA2 R3, -RZ, RZ, 0, 0 ;  /* 0x00000000ff037431 */ /* 0x000fe400000001ff */
[----:B------:R-:W-:Y:S01]  /*1b80*/  IMAD.MOV.U32 R0, RZ, RZ, R2 ;  /* 0x000000ffff007224 */ /* 0x000fe200078e0002 */
[----:B------:R-:W-:-:S04]  /*1b90*/  MOV R2, R7 ;  /* 0x0000000700027202 */ /* 0x000fc80000000f00 */
[----:B------:R-:W-:Y:S05]  /*1ba0*/  RET.REL.NODEC R2 `(_Z14calc_exclvol_fifPfS_) ;  /* 0xffffffe402147950 */ /* 0x000fea0003c3ffff */
.L_x_36:
        /* <DEDUP_REMOVED lines=13> */
.L_x_114:


//--------------------- .text._Z13calc_intern_fiPfS_S_S_ --------------------------
	.section	.text._Z13calc_intern_fiPfS_S_S_,"ax",@progbits
	.align	128
        .global         _Z13calc_intern_fiPfS_S_S_
        .type           _Z13calc_intern_fiPfS_S_S_,@function
        .size           _Z13calc_intern_fiPfS_S_S_,(.L_x_124 - _Z13calc_intern_fiPfS_S_S_)
        .other          _Z13calc_intern_fiPfS_S_S_,@"STO_CUDA_ENTRY STV_DEFAULT"
_Z13calc_intern_fiPfS_S_S_:
.text._Z13calc_intern_fiPfS_S_S_:
        /* <DEDUP_REMOVED lines=9> */
[----:B------:R-:W1:Y:S07]  /*0090*/  LDCU.64 UR4, c[0x0][0x358] ;  /* 0x00006b00ff0477ac */ /* 0x000e6e0008000a00 */
[----:B------:R-:W2:Y:S08]  /*00a0*/  LDC.64 R4, c[0x0][0x388] ;  /* 0x0000e200ff047b82 */ /* 0x000eb00000000a00 */
[----:B------:R-:W3:Y:S01]  /*00b0*/  LDC.64 R2, c[0x0][0x3a0] ;  /* 0x0000e800ff027b82 */ /* 0x000ee20000000a00 */
[----:B0-----:R-:W-:-:S05]  /*00c0*/  IMAD.WIDE R6, R0, 0x4, R6 ;  /* 0x0000000400067825 */ /* 0x001fca00078e0206 */
[----:B-1----:R-:W4:Y:S01]  /*00d0*/  LDG.E R14, desc[UR4][R6.64+0x4] ;  /* 0x00000404060e7981 */ /* 0x002f22000c1e1900 */
[----:B------:R-:W-:-:S05]  /*00e0*/  LEA R9, R0, R0, 0x1 ;  /* 0x0000000000097211 */ /* 0x000fca00078e08ff */
[----:B--2---:R-:W-:-:S04]  /*00f0*/  IMAD.WIDE R4, R9, 0x4, R4 ;  /* 0x0000000409047825 */ /* 0x004fc800078e0204 */
[----:B---3--:R-:W-:Y:S01]  /*0100*/  IMAD.WIDE R2, R9, 0x4, R2 ;  /* 0x0000000409027825 */ /* 0x008fe200078e0202 */
[----:B------:R-:W2:Y:S04]  /*0110*/  LDG.E R16, desc[UR4][R4.64+0xc] ;  /* 0x00000c0404107981 */ /* 0x000ea8000c1e1900 */
[----:B------:R-:W3:Y:S01]  /*0120*/  LDG.E R17, desc[UR4][R2.64] ;  /* 0x0000000402117981 */ /* 0x000ee2000c1e1900 */
[----:B----4-:R-:W0:Y:S08]  /*0130*/  F2F.F64.F32 R8, R14 ;  /* 0x0000000e00087310 */ /* 0x010e300000201800 */
[----:B--2---:R-:W-:Y:S01]  /*0140*/  F2F.F64.F32 R10, R16 ;  /* 0x00000010000a7310 */ /* 0x004fe20000201800 */
[----:B0-----:R-:W-:-:S07]  /*0150*/  DADD R8, -R8, 1 ;  /* 0x3ff0000008087429 */ /* 0x001fce0000000100 */
[----:B---3--:R-:W0:Y:S01]  /*0160*/  F2F.F64.F32 R12, R17 ;  /* 0x00000011000c7310 */ /* 0x008e220000201800 */
[----:B------:R-:W-:-:S08]  /*0170*/  DMUL R8, R8, 100 ;  /* 0x4059000008087828 */ /* 0x000fd00000000000 */
[----:B0-----:R-:W-:-:S06]  /*0180*/  DFMA R8, -R8, R10, R12 ;  /* 0x0000000a0808722b */ /* 0x001fcc000000010c */
[----:B------:R0:W1:Y:S04]  /*0190*/  F2F.F32.F64 R19, R8 ;  /* 0x0000000800137310 */ /* 0x0000680000301000 */
[----:B0-----:R-:W0:Y:S01]  /*01a0*/  LDC.64 R8, c[0x0][0x398] ;  /* 0x0000e600ff087b82 */ /* 0x001e220000000a00 */
[----:B-1----:R-:W-:Y:S04]  /*01b0*/  STG.E desc[UR4][R2.64], R19 ;  /* 0x0000001302007986 */ /* 0x002fe8000c101904 */
[----:B------:R-:W2:Y:S04]  /*01c0*/  LDG.E R18, desc[UR4][R6.64+0x8] ;  /* 0x0000080406127981 */ /* 0x000ea8000c1e1900 */
[----:B------:R-:W3:Y:S01]  /*01d0*/  LDG.E R12, desc[UR4][R4.64+0x18] ;  /* 0x00001804040c7981 */ /* 0x000ee2000c1e1900 */
[----:B------:R-:W-:Y:S08]  /*01e0*/  F2F.F64.F32 R14, R19 ;  /* 0x00000013000e7310 */ /* 0x000ff00000201800 */
[----:B--2---:R-:W1:Y:S08]  /*01f0*/  F2F.F64.F32 R10, R18 ;  /* 0x00000012000a7310 */ /* 0x004e700000201800 */
[----:B---3--:R-:W2:Y:S01]  /*0200*/  F2F.F64.F32 R12, R12 ;  /* 0x0000000c000c7310 */ /* 0x008ea20000201800 */
[----:B-1----:R-:W-:-:S08]  /*0210*/  DADD R10, -R10, 1 ;  /* 0x3ff000000a0a7429 */ /* 0x002fd00000000100 */
[----:B------:R-:W-:-:S08]  /*0220*/  DMUL R10, R10, 100 ;  /* 0x405900000a0a7828 */ /* 0x000fd00000000000 */
[----:B--2---:R-:W-:-:S10]  /*0230*/  DFMA R10, R10, R12, R14 ;  /* 0x0000000c0a0a722b */ /* 0x004fd4000000000e */
[----:B------:R-:W1:Y:S02]  /*0240*/  F2F.F32.F64 R11, R10 ;  /* 0x0000000a000b7310 */ /* 0x000e640000301000 */
[----:B-1----:R1:W-:Y:S04]  /*0250*/  STG.E desc[UR4][R2.64], R11 ;  /* 0x0000000b02007986 */ /* 0x0023e8000c101904 */
[----:B------:R-:W2:Y:S04]  /*0260*/  LDG.E R13, desc[UR4][R4.64] ;  /* 0x00000004040d7981 */ /* 0x000ea8000c1e1900 */
[----:B------:R-:W3:Y:S04]  /*0270*/  LDG.E R14, desc[UR4][R6.64+0x4] ;  /* 0x00000404060e7981 */ /* 0x000ee8000c1e1900 */
[----:B------:R-:W4:Y:S01]  /*0280*/  LDG.E R15, desc[UR4][R6.64] ;  /* 0x00000004060f7981 */ /* 0x000f22000c1e1900 */
[----:B0-----:R-:W-:-:S04]  /*0290*/  IMAD.WIDE R8, R0, 0x4, R8 ;  /* 0x0000000400087825 */ /* 0x001fc800078e0208 */
[----:B--2---:R-:W-:-:S04]  /*02a0*/  FADD R13, R13, R13 ;  /* 0x0000000d0d0d7221 */ /* 0x004fc80000000000 */
[----:B---3--:R-:W-:-:S04]  /*02b0*/  FMUL R14, R13, R14 ;  /* 0x0000000e0d0e7220 */ /* 0x008fc80000400000 */
[----:B----4-:R-:W-:Y:S02]  /*02c0*/  FFMA R15, R14, R15, R11 ;  /* 0x0000000f0e0f7223 */ /* 0x010fe4000000000b */
[----:B------:R-:W2:Y:S04]  /*02d0*/  LDG.E R14, desc[UR4][R2.64+0x4] ;  /* 0x00000404020e7981 */ /* 0x000ea8000c1e1900 */
[----:B------:R0:W-:Y:S04]  /*02e0*/  STG.E desc[UR4][R2.64], R15 ;  /* 0x0000000f02007986 */ /* 0x0001e8000c101904 */
[----:B------:R-:W3:Y:S04]  /*02f0*/  LDG.E R0, desc[UR4][R8.64+0x8] ;  /* 0x0000080408007981 */ /* 0x000ee8000c1e1900 */
[----:B-1----:R-:W3:Y:S04]  /*0300*/  LDG.E R11, desc[UR4][R8.64+0x4] ;  /* 0x00000404080b7981 */ /* 0x002ee8000c1e1900 */
[----:B------:R-:W4:Y:S04]  /*0310*/  LDG.E R13, desc[UR4][R4.64+0xc] ;  /* 0x00000c04040d7981 */ /* 0x000f28000c1e1900 */
[----:B------:R-:W5:Y:S01]  /*0320*/  LDG.E R10, desc[UR4][R6.64+0x4] ;  /* 0x00000404060a7981 */ /* 0x000f62000c1e1900 */
[----:B---3--:R-:W-:-:S04]  /*0330*/  FADD R0, -R0, -R11 ;  /* 0x8000000b00007221 */ /* 0x008fc80000000100 */
[----:B------:R-:W-:-:S04]  /*0340*/  FADD R0, R0, R0 ;  /* 0x0000000000007221 */ /* 0x000fc80000000000 */
[----:B----4-:R-:W-:-:S04]  /*0350*/  FMUL R0, R0, R13 ;  /* 0x0000000d00007220 */ /* 0x010fc80000400000 */
[----:B-----5:R-:W-:-:S04]  /*0360*/  FMUL R0, R0, R10 ;  /* 0x0000000a00007220 */ /* 0x020fc80000400000 */
[----:B------:R-:W-:-:S05]  /*0370*/  FFMA R11, R10, R0, R15 ;  /* 0x000000000a0b7223 */ /* 0x000fca000000000f */
[----:B------:R1:W-:Y:S04]  /*0380*/  STG.E desc[UR4][R2.64], R11 ;  /* 0x0000000b02007986 */ /* 0x0003e8000c101904 */
[----:B------:R-:W3:Y:S04]  /*0390*/  LDG.E R0, desc[UR4][R4.64+0x18] ;  /* 0x0000180404007981 */ /* 0x000ee8000c1e1900 */
[----:B------:R-:W3:Y:S04]  /*03a0*/  LDG.E R13, desc[UR4][R4.64+0xc] ;  /* 0x00000c04040d7981 */ /* 0x000ee8000c1e1900 */
[----:B0-----:R-:W4:Y:S04]  /*03b0*/  LDG.E R15, desc[UR4][R6.64+0x8] ;  /* 0x00000804060f7981 */ /* 0x001f28000c1e1900 */
[----:B------:R-:W5:Y:S01]  /*03c0*/  LDG.E R10, desc[UR4][R6.64+0x4] ;  /* 0x00000404060a7981 */ /* 0x000f62000c1e1900 */
[----:B---3--:R-:W-:-:S04]  /*03d0*/  FADD R0, R0, -R13 ;  /* 0x8000000d00007221 */ /* 0x008fc80000000000 */
[----:B------:R-:W-:-:S04]  /*03e0*/  FADD R0, R0, R0 ;  /* 0x0000000000007221 */ /* 0x000fc80000000000 */
[----:B----4-:R-:W-:-:S04]  /*03f0*/  FMUL R0, R0, R15 ;  /* 0x0000000f00007220 */ /* 0x010fc80000400000 */
[----:B-----5:R-:W-:-:S05]  /*0400*/  FFMA R13, R0, R10, R11 ;  /* 0x0000000a000d7223 */ /* 0x020fca000000000b */
[----:B------:R0:W-:Y:S04]  /*0410*/  STG.E desc[UR4][R2.64], R13 ;  /* 0x0000000d02007986 */ /* 0x0001e8000c101904 */
[----:B------:R-:W3:Y:S04]  /*0420*/  LDG.E R0, desc[UR4][R8.64+0xc] ;  /* 0x00000c0408007981 */ /* 0x000ee8000c1e1900 */
[----:B-1----:R-:W3:Y:S04]  /*0430*/  LDG.E R11, desc[UR4][R8.64+0x8] ;  /* 0x00000804080b7981 */ /* 0x002ee8000c1e1900 */
[----:B------:R-:W4:Y:S04]  /*0440*/  LDG.E R15, desc[UR4][R4.64+0x18] ;  /* 0x00001804040f7981 */ /* 0x000f28000c1e1900 */
[----:B------:R-:W5:Y:S01]  /*0450*/  LDG.E R10, desc[UR4][R6.64+0x8] ;  /* 0x00000804060a7981 */ /* 0x000f62000c1e1900 */
[----:B---3--:R-:W-:-:S04]  /*0460*/  FADD R0, R0, R11 ;  /* 0x0000000b00007221 */ /* 0x008fc80000000000 */
[----:B------:R-:W-:-:S04]  /*0470*/  FADD R0, R0, R0 ;  /* 0x0000000000007221 */ /* 0x000fc80000000000 */
[----:B----4-:R-:W-:-:S04]  /*0480*/  FMUL R0, R0, R15 ;  /* 0x0000000f00007220 */ /* 0x010fc80000400000 */
[----:B-----5:R-:W-:-:S04]  /*0490*/  FMUL R0, R0, R10 ;  /* 0x0000000a00007220 */ /* 0x020fc80000400000 */
[----:B------:R-:W-:-:S05]  /*04a0*/  FFMA R11, R10, R0, R13 ;  /* 0x000000000a0b7223 */ /* 0x000fca000000000d */
[----:B------:R1:W-:Y:S04]  /*04b0*/  STG.E desc[UR4][R2.64], R11 ;  /* 0x0000000b02007986 */ /* 0x0003e8000c101904 */
[----:B------:R-:W3:Y:S04]  /*04c0*/  LDG.E R0, desc[UR4][R4.64+0x24] ;  /* 0x0000240404007981 */ /* 0x000ee8000c1e1900 */
[----:B0-----:R-:W4:Y:S04]  /*04d0*/  LDG.E R13, desc[UR4][R6.64+0xc] ;  /* 0x00000c04060d7981 */ /* 0x001f28000c1e1900 */
[----:B------:R-:W5:Y:S01]  /*04e0*/  LDG.E R10, desc[UR4][R6.64+0x8] ;  /* 0x00000804060a7981 */ /* 0x000f62000c1e1900 */
[----:B---3--:R-:W-:-:S04]  /*04f0*/  FADD R0, R0, R0 ;  /* 0x0000000000007221 */ /* 0x008fc80000000000 */
[----:B----4-:R-:W-:-:S04]  /*0500*/  FMUL R0, R0, R13 ;  /* 0x0000000d00007220 */ /* 0x010fc80000400000 */
[----:B-----5:R-:W-:-:S05]  /*0510*/  FFMA R17, -R0, R10, R11 ;  /* 0x0000000a00117223 */ /* 0x020fca000000010b */
[----:B------:R0:W-:Y:S04]  /*0520*/  STG.E desc[UR4][R2.64], R17 ;  /* 0x0000001102007986 */ /* 0x0001e8000c101904 */
[----:B------:R-:W1:Y:S04]  /*0530*/  LDG.E R0, desc[UR4][R6.64+0x4] ;  /* 0x0000040406007981 */ /* 0x000e68000c1e1900 */
[----:B------:R-:W3:Y:S01]  /*0540*/  LDG.E R18, desc[UR4][R4.64+0x10] ;  /* 0x0000100404127981 */ /* 0x000ee2000c1e1900 */
[----:B--2---:R-:W-:Y:S08]  /*0550*/  F2F.F64.F32 R14, R14 ;  /* 0x0000000e000e7310 */ /* 0x004ff00000201800 */
[----:B-1----:R-:W1:Y:S08]  /*0560*/  F2F.F64.F32 R10, R0 ;  /* 0x00000000000a7310 */ /* 0x002e700000201800 */
[----:B---3--:R-:W2:Y:S01]  /*0570*/  F2F.F64.F32 R12, R18 ;  /* 0x00000012000c7310 */ /* 0x008ea20000201800 */
[----:B-1----:R-:W-:-:S08]  /*0580*/  DADD R10, -R10, 1 ;  /* 0x3ff000000a0a7429 */ /* 0x002fd00000000100 */
[----:B------:R-:W-:-:S08]  /*0590*/  DMUL R10, R10, 100 ;  /* 0x405900000a0a7828 */ /* 0x000fd00000000000 */
[----:B--2---:R-:W-:-:S10]  /*05a0*/  DFMA R10, -R10, R12, R14 ;  /* 0x0000000c0a0a722b */ /* 0x004fd4000000010e */
[----:B------:R-:W1:Y:S02]  /*05b0*/  F2F.F32.F64 R11, R10 ;  /* 0x0000000a000b7310 */ /* 0x000e640000301000 */
[----:B-1----:R1:W-:Y:S04]  /*05c0*/  STG.E desc[UR4][R2.64+0x4], R11 ;  /* 0x0000040b02007986 */ /* 0x0023e8000c101904 */
[----:B------:R-:W2:Y:S04]  /*05d0*/  LDG.E R19, desc[UR4][R6.64+0x8] ;  /* 0x0000080406137981 */ /* 0x000ea8000c1e1900 */
[----:B------:R-:W3:Y:S01]  /*05e0*/  LDG.E R15, desc[UR4][R4.64+0x1c] ;  /* 0x00001c04040f7981 */ /* 0x000ee2000c1e1900 */
[----:B0-----:R-:W-:Y:S08]  /*05f0*/  F2F.F64.F32 R16, R11 ;  /* 0x0000000b00107310 */ /* 0x001ff00000201800 */
[----:B--2---:R-:W0:Y:S08]  /*0600*/  F2F.F64.F32 R12, R19 ;  /* 0x00000013000c7310 */ /* 0x004e300000201800 */
[----:B---3--:R-:W2:Y:S01]  /*0610*/  F2F.F64.F32 R14, R15 ;  /* 0x0000000f000e7310 */ /* 0x008ea20000201800 */
[----:B0-----:R-:W-:-:S08]  /*0620*/  DADD R12, -R12, 1 ;  /* 0x3ff000000c0c7429 */ /* 0x001fd00000000100 */
[----:B------:R-:W-:-:S08]  /*0630*/  DMUL R12, R12, 100 ;  /* 0x405900000c0c7828 */ /* 0x000fd00000000000 */
[----:B--2---:R-:W-:Y:S01]  /*0640*/  DFMA R12, R12, R14, R16 ;  /* 0x0000000e0c0c722b */ /* 0x004fe20000000010 */
[----:B------:R-:W2:Y:S09]  /*0650*/  LDG.E R14, desc[UR4][R2.64+0x8] ;  /* 0x00000804020e7981 */ /* 0x000eb2000c1e1900 */
[----:B------:R-:W0:Y:S02]  /*0660*/  F2F.F32.F64 R13, R12 ;  /* 0x0000000c000d7310 */ /* 0x000e240000301000 */
[----:B0-----:R0:W-:Y:S04]  /*0670*/  STG.E desc[UR4][R2.64+0x4], R13 ;  /* 0x0000040d02007986 */ /* 0x0011e8000c101904 */
[----:B------:R-:W3:Y:S04]  /*0680*/  LDG.E R0, desc[UR4][R4.64+0x4] ;  /* 0x0000040404007981 */ /* 0x000ee8000c1e1900 */
[----:B------:R-:W4:Y:S04]  /*0690*/  LDG.E R17, desc[UR4][R6.64+0x4] ;  /* 0x0000040406117981 */ /* 0x000f28000c1e1900 */
[----:B------:R-:W1:Y:S01]  /*06a0*/  LDG.E R10, desc[UR4][R6.64] ;  /* 0x00000004060a7981 */ /* 0x000e62000c1e1900 */
[----:B---3--:R-:W-:-:S04]  /*06b0*/  FADD R0, R0, R0 ;  /* 0x0000000000007221 */ /* 0x008fc80000000000 */
[----:B----4-:R-:W-:-:S04]  /*06c0*/  FMUL R0, R0, R17 ;  /* 0x0000001100007220 */ /* 0x010fc80000400000 */
[----:B-1----:R-:W-:-:S05]  /*06d0*/  FFMA R11, R0, R10, R13 ;  /* 0x0000000a000b7223 */ /* 0x002fca000000000d */
[----:B------:R1:W-:Y:S04]  /*06e0*/  STG.E desc[UR4][R2.64+0x4], R11 ;  /* 0x0000040b02007986 */ /* 0x0003e8000c101904 */
[----:B------:R-:W3:Y:S04]  /*06f0*/  LDG.E R0, desc[UR4][R8.64+0x8] ;  /* 0x0000080408007981 */ /* 0x000ee8000c1e1900 */
[----:B------:R-:W3:Y:S04]  /*0700*/  LDG.E R15, desc[UR4][R8.64+0x4] ;  /* 0x00000404080f7981 */ /* 0x000ee8000c1e1900 */
[----:B------:R-:W4:Y:S04]  /*0710*/  LDG.E R17, desc[UR4][R4.64+0x10] ;  /* 0x0000100404117981 */ /* 0x000f28000c1e1900 */
[----:B------:R-:W5:Y:S01]  /*0720*/  LDG.E R10, desc[UR4][R6.64+0x4] ;  /* 0x00000404060a7981 */ /* 0x000f62000c1e1900 */
[----:B---3--:R-:W-:-:S04]  /*0730*/  FADD R0, -R0, -R15 ;  /* 0x8000000f00007221 */ /* 0x008fc80000000100 */
[----:B------:R-:W-:-:S04]  /*0740*/  FADD R0, R0, R0 ;  /* 0x0000000000007221 */ /* 0x000fc80000000000 */
[----:B----4-:R-:W-:-:S04]  /*0750*/  FMUL R0, R0, R17 ;  /* 0x0000001100007220 */ /* 0x010fc80000400000 */
[----:B-----5:R-:W-:-:S04]  /*0760*/  FMUL R0, R0, R10 ;  /* 0x0000000a00007220 */ /* 0x020fc80000400000 */
[----:B0-----:R-:W-:-:S05]  /*0770*/  FFMA R13, R10, R0, R11 ;  /* 0x000000000a0d7223 */ /* 0x001fca000000000b */
[----:B------:R0:W-:Y:S04]  /*0780*/  STG.E desc[UR4][R2.64+0x4], R13 ;  /* 0x0000040d02007986 */ /* 0x0001e8000c101904 */
[----:B------:R-:W3:Y:S04]  /*0790*/  LDG.E R0, desc[UR4][R4.64+0x1c] ;  /* 0x00001c0404007981 */ /* 0x000ee8000c1e1900 */
[----:B-1----:R-:W3:Y:S04]  /*07a0*/  LDG.E R11, desc[UR4][R4.64+0x10] ;  /* 0x00001004040b7981 */ /* 0x002ee8000c1e1900 */
[----:B------:R-:W4:Y:S04]  /*07b0*/  LDG.E R15, desc[UR4][R6.64+0x8] ;  /* 0x00000804060f7981 */ /* 0x000f28000c1e1900 */
[----:B------:R-:W5:Y:S01]  /*07c0*/  LDG.E R10, desc[UR4][R6.64+0x4] ;  /* 0x00000404060a7981 */ /* 0x000f62000c1e1900 */
[----:B---3--:R-:W-:-:S04]  /*07d0*/  FADD R0, R0, -R11 ;  /* 0x8000000b00007221 */ /* 0x008fc80000000000 */
[----:B------:R-:W-:-:S04]  /*07e0*/  FADD R0, R0, R0 ;  /* 0x0000000000007221 */ /* 0x000fc80000000000 */
[----:B----4-:R-:W-:-:S04]  /*07f0*/  FMUL R0, R0, R15 ;  /* 0x0000000f00007220 */ /* 0x010fc80000400000 */
[----:B-----5:R-:W-:-:S05]  /*0800*/  FFMA R11, R0, R10, R13 ;  /* 0x0000000a000b7223 */ /* 0x020fca000000000d */
[----:B------:R1:W-:Y:S04]  /*0810*/  STG.E desc[UR4][R2.64+0x4], R11 ;  /* 0x0000040b02007986 */ /* 0x0003e8000c101904 */
[----:B------:R-:W3:Y:S04]  /*0820*/  LDG.E R0, desc[UR4][R8.64+0xc] ;  /* 0x00000c0408007981 */ /* 0x000ee8000c1e1900 */
[----:B0-----:R-:W3:Y:S04]  /*0830*/  LDG.E R13, desc[UR4][R8.64+0x8] ;  /* 0x00000804080d7981 */ /* 0x001ee8000c1e1900 */
        /* <DEDUP_REMOVED lines=9> */
[----:B-1----:R-:W4:Y:S04]  /*08d0*/  LDG.E R11, desc[UR4][R6.64+0xc] ;  /* 0x00000c04060b7981 */ /* 0x002f28000c1e1900 */
[----:B------:R-:W5:Y:S01]  /*08e0*/  LDG.E R10, desc[UR4][R6.64+0x8] ;  /* 0x00000804060a7981 */ /* 0x000f62000c1e1900 */
[----:B---3--:R-:W-:-:S04]  /*08f0*/  FADD R0, R0, R0 ;  /* 0x0000000000007221 */ /* 0x008fc80000000000 */
[----:B----4-:R-:W-:-:S04]  /*0900*/  FMUL R0, R0, R11 ;  /* 0x0000000b00007220 */ /* 0x010fc80000400000 */
[----:B-----5:R-:W-:-:S05]  /*0910*/  FFMA R17, -R0, R10, R13 ;  /* 0x0000000a00117223 */ /* 0x020fca000000010d */
[----:B------:R1:W-:Y:S04]  /*0920*/  STG.E desc[UR4][R2.64+0x4], R17 ;  /* 0x0000041102007986 */ /* 0x0003e8000c101904 */
[----:B------:R-:W3:Y:S04]  /*0930*/  LDG.E R0, desc[UR4][R6.64+0x4] ;  /* 0x0000040406007981 */ /* 0x000ee8000c1e1900 */
[----:B------:R-:W0:Y:S01]  /*0940*/  LDG.E R18, desc[UR4][R4.64+0x14] ;  /* 0x0000140404127981 */ /* 0x000e22000c1e1900 */
[----:B--2---:R-:W-:Y:S08]  /*0950*/  F2F.F64.F32 R14, R14 ;  /* 0x0000000e000e7310 */ /* 0x004ff00000201800 */
[----:B---3--:R-:W2:Y:S08]  /*0960*/  F2F.F64.F32 R10, R0 ;  /* 0x00000000000a7310 */ /* 0x008eb00000201800 */
[----:B0-----:R-:W0:Y:S01]  /*0970*/  F2F.F64.F32 R12, R18 ;  /* 0x00000012000c7310 */ /* 0x001e220000201800 */
[----:B--2---:R-:W-:-:S08]  /*0980*/  DADD R10, -R10, 1 ;  /* 0x3ff000000a0a7429 */ /* 0x004fd00000000100 */
[----:B------:R-:W-:-:S08]  /*0990*/  DMUL R10, R10, 100 ;  /* 0x405900000a0a7828 */ /* 0x000fd00000000000 */
[----:B0-----:R-:W-:-:S10]  /*09a0*/  DFMA R10, -R10, R12, R14 ;  /* 0x0000000c0a0a722b */ /* 0x001fd4000000010e */
[----:B------:R-:W0:Y:S02]  /*09b0*/  F2F.F32.F64 R11, R10 ;  /* 0x0000000a000b7310 */ /* 0x000e240000301000 */
[----:B0-----:R0:W-:Y:S04]  /*09c0*/  STG.E desc[UR4][R2.64+0x8], R11 ;  /* 0x0000080b02007986 */ /* 0x0011e8000c101904 */
[----:B------:R-:W2:Y:S04]  /*09d0*/  LDG.E R19, desc[UR4][R6.64+0x8] ;  /* 0x0000080406137981 */ /* 0x000ea8000c1e1900 */
[----:B------:R-:W3:Y:S01]  /*09e0*/  LDG.E R15, desc[UR4][R4.64+0x20] ;  /* 0x00002004040f7981 */ /* 0x000ee2000c1e1900 */
[----:B-1----:R-:W-:Y:S08]  /*09f0*/  F2F.F64.F32 R16, R11 ;  /* 0x0000000b00107310 */ /* 0x002ff00000201800 */
        /* <DEDUP_REMOVED lines=9> */
[----:B------:R-:W0:Y:S01]  /*0a90*/  LDG.E R10, desc[UR4][R6.64] ;  /* 0x00000004060a7981 */ /* 0x000e22000c1e1900 */
[----:B--2---:R-:W-:-:S04]  /*0aa0*/  FADD R0, R0, R0 ;  /* 0x0000000000007221 */ /* 0x004fc80000000000 */
[----:B---3--:R-:W-:-:S04]  /*0ab0*/  FMUL R0, R0, R17 ;  /* 0x0000001100007220 */ /* 0x008fc80000400000 */
[----:B0-----:R-:W-:-:S05]  /*0ac0*/  FFMA R11, R0, R10, R13 ;  /* 0x0000000a000b7223 */ /* 0x001fca000000000d */
[----:B------:R0:W-:Y:S04]  /*0ad0*/  STG.E desc[UR4][R2.64+0x8], R11 ;  /* 0x0000080b02007986 */ /* 0x0001e8000c101904 */
[----:B------:R-:W2:Y:S04]  /*0ae0*/  LDG.E R0, desc[UR4][R8.64+0x8] ;  /* 0x0000080408007981 */ /* 0x000ea8000c1e1900 */
[----:B------:R-:W2:Y:S04]  /*0af0*/  LDG.E R15, desc[UR4][R8.64+0x4] ;  /* 0x00000404080f7981 */ /* 0x000ea8000c1e1900 */
[----:B------:R-:W3:Y:S04]  /*0b00*/  LDG.E R17, desc[UR4][R4.64+0x14] ;  /* 0x0000140404117981 */ /* 0x000ee8000c1e1900 */
[----:B------:R-:W4:Y:S01]  /*0b10*/  LDG.E R10, desc[UR4][R6.64+0x4] ;  /* 0x00000404060a7981 */ /* 0x000f22000c1e1900 */
[----:B--2---:R-:W-:-:S04]  /*0b20*/  FADD R0, -R0, -R15 ;  /* 0x8000000f00007221 */ /* 0x004fc80000000100 */
[----:B------:R-:W-:-:S04]  /*0b30*/  FADD R0, R0, R0 ;  /* 0x0000000000007221 */ /* 0x000fc80000000000 */
[----:B---3--:R-:W-:-:S04]  /*0b40*/  FMUL R0, R0, R17 ;  /* 0x0000001100007220 */ /* 0x008fc80000400000 */
[----:B----4-:R-:W-:-:S04]  /*0b50*/  FMUL R0, R0, R10 ;  /* 0x0000000a00007220 */ /* 0x010fc80000400000 */
[----:B-1----:R-:W-:-:S05]  /*0b60*/  FFMA R13, R10, R0, R11 ;  /* 0x000000000a0d7223 */ /* 0x002fca000000000b */
[----:B------:R1:W-:Y:S04]  /*0b70*/  STG.E desc[UR4][R2.64+0x8], R13 ;  /* 0x0000080d02007986 */ /* 0x0003e8000c101904 */
[----:B------:R-:W2:Y:S04]  /*0b80*/  LDG.E R0, desc[UR4][R4.64+0x20] ;  /* 0x0000200404007981 */ /* 0x000ea8000c1e1900 */
[----:B0-----:R-:W2:Y:S04]  /*0b90*/  LDG.E R11, desc[UR4][R4.64+0x14] ;  /* 0x00001404040b7981 */ /* 0x001ea8000c1e1900 */
[----:B------:R-:W3:Y:S04]  /*0ba0*/  LDG.E R15, desc[UR4][R6.64+0x8] ;  /* 0x00000804060f7981 */ /* 0x000ee8000c1e1900 */
[----:B------:R-:W4:Y:S01]  /*0bb0*/  LDG.E R10, desc[UR4][R6.64+0x4] ;  /* 0x00000404060a7981 */ /* 0x000f22000c1e1900 */
[----:B--2---:R-:W-:-:S04]  /*0bc0*/  FADD R0, R0, -R11 ;  /* 0x8000000b00007221 */ /* 0x004fc80000000000 */
[----:B------:R-:W-:-:S04]  /*0bd0*/  FADD R0, R0, R0 ;  /* 0x0000000000007221 */ /* 0x000fc80000000000 */
[----:B---3--:R-:W-:-:S04]  /*0be0*/  FMUL R0, R0, R15 ;  /* 0x0000000f00007220 */ /* 0x008fc80000400000 */
[----:B----4-:R-:W-:-:S05]  /*0bf0*/  FFMA R11, R0, R10, R13 ;  /* 0x0000000a000b7223 */ /* 0x010fca000000000d */
[----:B------:R0:W-:Y:S04]  /*0c00*/  STG.E desc[UR4][R2.64+0x8], R11 ;  /* 0x0000080b02007986 */ /* 0x0001e8000c101904 */
[----:B------:R-:W2:Y:S04]  /*0c10*/  LDG.E R0, desc[UR4][R8.64+0xc] ;  /* 0x00000c0408007981 */ /* 0x000ea8000c1e1900 */
[----:B-1----:R-:W2:Y:S04]  /*0c20*/  LDG.E R13, desc[UR4][R8.64+0x8] ;  /* 0x00000804080d7981 */ /* 0x002ea8000c1e1900 */
[----:B------:R-:W3:Y:S04]  /*0c30*/  LDG.E R15, desc[UR4][R4.64+0x20] ;  /* 0x00002004040f7981 */ /* 0x000ee8000c1e1900 */
[----:B------:R-:W4:Y:S01]  /*0c40*/  LDG.E R10, desc[UR4][R6.64+0x8] ;  /* 0x00000804060a7981 */ /* 0x000f22000c1e1900 */
[----:B--2---:R-:W-:-:S04]  /*0c50*/  FADD R0, R0, R13 ;  /* 0x0000000d00007221 */ /* 0x004fc80000000000 */
[----:B------:R-:W-:-:S04]  /*0c60*/  FADD R0, R0, R0 ;  /* 0x0000000000007221 */ /* 0x000fc80000000000 */
[----:B---3--:R-:W-:-:S04]  /*0c70*/  FMUL R0, R0, R15 ;  /* 0x0000000f00007220 */ /* 0x008fc80000400000 */
[----:B----4-:R-:W-:-:S04]  /*0c80*/  FMUL R0, R0, R10 ;  /* 0x0000000a00007220 */ /* 0x010fc80000400000 */
[----:B------:R-:W-:-:S05]  /*0c90*/  FFMA R13, R10, R0, R11 ;  /* 0x000000000a0d7223 */ /* 0x000fca000000000b */
[----:B------:R-:W-:Y:S04]  /*0ca0*/  STG.E desc[UR4][R2.64+0x8], R13 ;  /* 0x0000080d02007986 */ /* 0x000fe8000c101904 */
[----:B------:R-:W2:Y:S04]  /*0cb0*/  LDG.E R0, desc[UR4][R4.64+0x2c] ;  /* 0x00002c0404007981 */ /* 0x000ea8000c1e1900 */
[----:B0-----:R-:W3:Y:S04]  /*0cc0*/  LDG.E R11, desc[UR4][R6.64+0xc] ;  /* 0x00000c04060b7981 */ /* 0x001ee8000c1e1900 */
[----:B------:R-:W4:Y:S01]  /*0cd0*/  LDG.E R8, desc[UR4][R6.64+0x8] ;  /* 0x0000080406087981 */ /* 0x000f22000c1e1900 */
[----:B--2---:R-:W-:-:S04]  /*0ce0*/  FADD R0, R0, R0 ;  /* 0x0000000000007221 */ /* 0x004fc80000000000 */
[----:B---3--:R-:W-:-:S04]  /*0cf0*/  FMUL R0, R0, R11 ;  /* 0x0000000b00007220 */ /* 0x008fc80000400000 */
[----:B----4-:R-:W-:-:S05]  /*0d00*/  FFMA R9, -R0, R8, R13 ;  /* 0x0000000800097223 */ /* 0x010fca000000010d */
[----:B------:R-:W-:Y:S01]  /*0d10*/  STG.E desc[UR4][R2.64+0x8], R9 ;  /* 0x0000080902007986 */ /* 0x000fe2000c101904 */
[----:B------:R-:W-:Y:S05]  /*0d20*/  EXIT ;  /* 0x000000000000794d */ /* 0x000fea0003800000 */
.L_x_37:
        /* <DEDUP_REMOVED lines=13> */
.L_x_124:


//--------------------- .text._Z12calc_cosinesiPfS_S_ --------------------------
	.section	.text._Z12calc_cosinesiPfS_S_,"ax",@progbits
	.align	128
        .global         _Z12calc_cosinesiPfS_S_
        .type           _Z12calc_cosinesiPfS_S_,@function
        .size           _Z12calc_cosinesiPfS_S_,(.L_x_125 - _Z12calc_cosinesiPfS_S_)
        .other          _Z12calc_cosinesiPfS_S_,@"STO_CUDA_ENTRY STV_DEFAULT"
_Z12calc_cosinesiPfS_S_:
.text._Z12calc_cosinesiPfS_S_:
[----:B------:R-:W-:Y:S01]  /*0000*/  LDC R1, c[0x0][0x37c] ;  /* 0x0000df00ff017b82 */ /* 0x000fe20000000800 */
[----:B------:R-:W0:Y:S07]  /*0010*/  S2R R0, SR_TID.X ;  /* 0x0000000000007919 */ /* 0x000e2e0000002100 */
[----:B------:R-:W0:Y:S01]  /*0020*/  S2UR UR5, SR_CTAID.X ;  /* 0x00000000000579c3 */ /* 0x000e220000002500 */
[----:B------:R-:W1:Y:S07]  /*0030*/  LDCU UR4, c[0x0][0x380] ;  /* 0x00007000ff0477ac */ /* 0x000e6e0008000800 */
[----:B------:R-:W0:Y:S01]  /*0040*/  LDC R9, c[0x0][0x360] ;  /* 0x0000d800ff097b82 */ /* 0x000e220000000800 */
[----:B-1----:R-:W-:Y:S01]  /*0050*/  UIADD3 UR4, UPT, UPT, UR4, -0x2, URZ ;  /* 0xfffffffe04047890 */ /* 0x002fe2000fffe0ff */
[----:B0-----:R-:W-:-:S05]  /*0060*/  IMAD R9, R9, UR5, R0 ;  /* 0x0000000509097c24 */ /* 0x001fca000f8e0200 */
[----:B------:R-:W-:-:S13]  /*0070*/  ISETP.GE.AND P0, PT, R9, UR4, PT ;  /* 0x0000000409007c0c */ /* 0x000fda000bf06270 */
[----:B------:R-:W-:Y:S05]  /*0080*/  @P0 EXIT ;  /* 0x000000000000094d */ /* 0x000fea0003800000 */
[----:B------:R-:W0:Y:S01]  /*0090*/  LDC.64 R2, c[0x0][0x398] ;  /* 0x0000e600ff027b82 */ /* 0x000e220000000a00 */
[----:B------:R-:W1:Y:S01]  /*00a0*/  LDCU.64 UR4, c[0x0][0x358] ;  /* 0x00006b00ff0477ac */ /* 0x000e620008000a00 */
[----:B------:R-:W-:-:S06]  /*00b0*/  LEA R7, R9, R9, 0x1 ;  /* 0x0000000909077211 */ /* 0x000fcc00078e08ff */
[----:B------:R-:W2:Y:S01]  /*00c0*/  LDC.64 R4, c[0x0][0x388] ;  /* 0x0000e200ff047b82 */ /* 0x000ea20000000a00 */
[----:B0-----:R-:W-:-:S05]  /*00d0*/  IMAD.WIDE R2, R9, 0x4, R2 ;  /* 0x0000000409027825 */ /* 0x001fca00078e0202 */
[----:B-1----:R-:W-:Y:S01]  /*00e0*/  STG.E desc[UR4][R2.64+0xc], RZ ;  /* 0x00000cff02007986 */ /* 0x002fe2000c101904 */
[----:B--2---:R-:W-:-:S05]  /*00f0*/  IMAD.WIDE R4, R7, 0x4, R4 ;  /* 0x0000000407047825 */ /* 0x004fca00078e0204 */
[----:B------:R-:W2:Y:S04]  /*0100*/  LDG.E R0, desc[UR4][R4.64+0x24] ;  /* 0x0000240404007981 */ /* 0x000ea8000c1e1900 */
[----:B------:R-:W2:Y:S02]  /*0110*/  LDG.E R7, desc[UR4][R4.64+0x18] ;  /* 0x0000180404077981 */ /* 0x000ea4000c1e1900 */
[----:B--2---:R-:W-:-:S05]  /*0120*/  FFMA R11, R0, R7, RZ ;  /* 0x00000007000b7223 */ /* 0x004fca00000000ff */
[----:B------:R-:W-:Y:S04]  /*0130*/  STG.E desc[UR4][R2.64+0xc], R11 ;  /* 0x00000c0b02007986 */ /* 0x000fe8000c101904 */
[----:B------:R-:W2:Y:S04]  /*0140*/  LDG.E R0, desc[UR4][R4.64+0x28] ;  /* 0x0000280404007981 */ /* 0x000ea8000c1e1900 */
[----:B------:R-:W2:Y:S02]  /*0150*/  LDG.E R6, desc[UR4][R4.64+0x1c] ;  /* 0x00001c0404067981 */ /* 0x000ea4000c1e1900 */
[----:B--2---:R-:W-:-:S02]  /*0160*/  FFMA R13, R0, R6, R11 ;  /* 0x00000006000d7223 */ /* 0x004fc4000000000b */
[----:B------:R-:W0:Y:S03]  /*0170*/  LDC.64 R6, c[0x0][0x390] ;  /* 0x0000e400ff067b82 */ /* 0x000e260000000a00 */
[----:B------:R-:W-:Y:S04]  /*0180*/  STG.E desc[UR4][R2.64+0xc], R13 ;  /* 0x00000c0d02007986 */ /* 0x000fe8000c101904 */
[----:B------:R-:W2:Y:S04]  /*0190*/  LDG.E R0, desc[UR4][R4.64+0x2c] ;  /* 0x00002c0404007981 */ /* 0x000ea8000c1e1900 */
[----:B------:R-:W2:Y:S01]  /*01a0*/  LDG.E R8, desc[UR4][R4.64+0x20] ;  /* 0x0000200404087981 */ /* 0x000ea2000c1e1900 */
[----:B0-----:R-:W-:-:S04]  /*01b0*/  IMAD.WIDE R6, R9, 0x4, R6 ;  /* 0x0000000409067825 */ /* 0x001fc800078e0206 */
[----:B--2---:R-:W-:-:S05]  /*01c0*/  FFMA R15, R0, R8, R13 ;  /* 0x00000008000f7223 */ /* 0x004fca000000000d */
[----:B------:R-:W-:Y:S04]  /*01d0*/  STG.E desc[UR4][R2.64+0xc], R15 ;  /* 0x00000c0f02007986 */ /* 0x000fe8000c101904 */
[----:B------:R-:W2:Y:S04]  /*01e0*/  LDG.E R0, desc[UR4][R6.64+0xc] ;  /* 0x00000c0406007981 */ /* 0x000ea8000c1e1900 */
[----:B------:R-:W2:Y:S02]  /*01f0*/  LDG.E R9, desc[UR4][R6.64+0x8] ;  /* 0x0000080406097981 */ /* 0x000ea4000c1e1900 */
[----:B--2---:R-:W-:-:S04]  /*0200*/  FMUL R0, R0, R9 ;  /* 0x0000000900007220 */ /* 0x004fc80000400000 */
[----:B------:R-:W-:-:S05]  /*0210*/  FMUL R9, R15, R0 ;  /* 0x000000000f097220 */ /* 0x000fca0000400000 */
[----:B------:R-:W-:Y:S01]  /*0220*/  STG.E desc[UR4][R2.64+0xc], R9 ;  /* 0x00000c0902007986 */ /* 0x000fe2000c101904 */
[----:B------:R-:W-:Y:S05]  /*0230*/  EXIT ;  /* 0x000000000000794d */ /* 0x000fea0003800000 */
.L_x_38:
        /* <DEDUP_REMOVED lines=12> */
.L_x_125:


//--------------------- .text._Z10calc_bondsiPfS_S_ --------------------------
	.section	.text._Z10calc_bondsiPfS_S_,"ax",@progbits
	.align	128
        .global         _Z10calc_bondsiPfS_S_
        .type           _Z10calc_bondsiPfS_S_,@function
        .size           _Z10calc_bondsiPfS_S_,(.L_x_116 - _Z10calc_bondsiPfS_S_)
        .other          _Z10calc_bondsiPfS_S_,@"STO_CUDA_ENTRY STV_DEFAULT"
_Z10calc_bondsiPfS_S_:
.text._Z10calc_bondsiPfS_S_:
        /* <DEDUP_REMOVED lines=11> */
[----:B------:R-:W-:-:S06]  /*00b0*/  IMAD R9, R7, 0x3, RZ ;  /* 0x0000000307097824 */ /* 0x000fcc00078e02ff */
[----:B------:R-:W2:Y:S01]  /*00c0*/  LDC.64 R2, c[0x0][0x388] ;  /* 0x0000e200ff027b82 */ /* 0x000ea20000000a00 */
[----:B0-----:R-:W-:-:S07]  /*00d0*/  IMAD.WIDE R4, R7, 0x4, R4 ;  /* 0x0000000407047825 */ /* 0x001fce00078e0204 */
[----:B------:R-:W0:Y:S01]  /*00e0*/  LDC.64 R6, c[0x0][0x390] ;  /* 0x0000e400ff067b82 */ /* 0x000e220000000a00 */
[----:B-1----:R-:W-:Y:S01]  /*00f0*/  STG.E desc[UR4][R4.64+0x8], RZ ;  /* 0x000008ff04007986 */ /* 0x002fe2000c101904 */
[----:B--2---:R-:W-:-:S05]  /*0100*/  IMAD.WIDE R2, R9, 0x4, R2 ;  /* 0x0000000409027825 */ /* 0x004fca00078e0202 */
[----:B------:R-:W2:Y:S04]  /*0110*/  LDG.E R0, desc[UR4][R2.64+0xc] ;  /* 0x00000c0402007981 */ /* 0x000ea8000c1e1900 */
[----:B------:R-:W2:Y:S01]  /*0120*/  LDG.E R11, desc[UR4][R2.64] ;  /* 0x00000004020b7981 */ /* 0x000ea2000c1e1900 */
[----:B0-----:R-:W-:-:S04]  /*0130*/  IMAD.WIDE R6, R9, 0x4, R6 ;  /* 0x0000000409067825 */ /* 0x001fc800078e0206 */
[----:B--2---:R-:W-:-:S05]  /*0140*/  FADD R11, R0, -R11 ;  /* 0x8000000b000b7221 */ /* 0x004fca0000000000 */
[----:B------:R0:W-:Y:S04]  /*0150*/  STG.E desc[UR4][R6.64+0x18], R11 ;  /* 0x0000180b06007986 */ /* 0x0001e8000c101904 */
[----:B------:R-:W2:Y:S02]  /*0160*/  LDG.E R0, desc[UR4][R4.64+0x8] ;  /* 0x0000080404007981 */ /* 0x000ea4000c1e1900 */
[----:B--2---:R-:W-:-:S05]  /*0170*/  FFMA R9, R11, R11, R0 ;  /* 0x0000000b0b097223 */ /* 0x004fca0000000000 */
[----:B------:R1:W-:Y:S04]  /*0180*/  STG.E desc[UR4][R4.64+0x8], R9 ;  /* 0x0000080904007986 */ /* 0x0003e8000c101904 */
[----:B------:R-:W2:Y:S04]  /*0190*/  LDG.E R0, desc[UR4][R2.64+0x10] ;  /* 0x0000100402007981 */ /* 0x000ea8000c1e1900 */
[----:B------:R-:W2:Y:S02]  /*01a0*/  LDG.E R13, desc[UR4][R2.64+0x4] ;  /* 0x00000404020d7981 */ /* 0x000ea4000c1e1900 */
[----:B--2---:R-:W-:-:S05]  /*01b0*/  FADD R13, R0, -R13 ;  /* 0x8000000d000d7221 */ /* 0x004fca0000000000 */
[----:B------:R2:W-:Y:S04]  /*01c0*/  STG.E desc[UR4][R6.64+0x1c], R13 ;  /* 0x00001c0d06007986 */ /* 0x0005e8000c101904 */
[----:B------:R-:W3:Y:S02]  /*01d0*/  LDG.E R0, desc[UR4][R4.64+0x8] ;  /* 0x0000080404007981 */ /* 0x000ee4000c1e1900 */
[----:B---3--:R-:W-:-:S05]  /*01e0*/  FFMA R15, R13, R13, R0 ;  /* 0x0000000d0d0f7223 */ /* 0x008fca0000000000 */
[----:B------:R2:W-:Y:S04]  /*01f0*/  STG.E desc[UR4][R4.64+0x8], R15 ;  /* 0x0000080f04007986 */ /* 0x0005e8000c101904 */
[----:B------:R-:W3:Y:S04]  /*0200*/  LDG.E R0, desc[UR4][R2.64+0x14] ;  /* 0x0000140402007981 */ /* 0x000ee8000c1e1900 */
[----:B0-----:R-:W3:Y:S02]  /*0210*/  LDG.E R11, desc[UR4][R2.64+0x8] ;  /* 0x00000804020b7981 */ /* 0x001ee4000c1e1900 */
[----:B---3--:R-:W-:-:S05]  /*0220*/  FADD R11, R0, -R11 ;  /* 0x8000000b000b7221 */ /* 0x008fca0000000000 */
[----:B------:R2:W-:Y:S04]  /*0230*/  STG.E desc[UR4][R6.64+0x20], R11 ;  /* 0x0000200b06007986 */ /* 0x0005e8000c101904 */
[----:B------:R-:W3:Y:S01]  /*0240*/  LDG.E R0, desc[UR4][R4.64+0x8] ;  /* 0x0000080404007981 */ /* 0x000ee2000c1e1900 */
[----:B------:R-:W-:Y:S01]  /*0250*/  BSSY.RECONVERGENT B0, `(.L_x_39) ;  /* 0x000000e000007945 */ /* 0x000fe20003800200 */
[----:B---3--:R-:W-:-:S04]  /*0260*/  FFMA R0, R11, R11, R0 ;  /* 0x0000000b0b007223 */ /* 0x008fc80000000000 */
[----:B-1----:R2:W0:Y:S01]  /*0270*/  MUFU.RSQ R9, R0 ;  /* 0x0000000000097308 */ /* 0x0024220000001400 */
[----:B------:R-:W-:-:S04]  /*0280*/  IADD3 R8, PT, PT, R0, -0xd000000, RZ ;  /* 0xf300000000087810 */ /* 0x000fc80007ffe0ff */
[----:B------:R-:W-:-:S13]  /*0290*/  ISETP.GT.U32.AND P0, PT, R8, 0x727fffff, PT ;  /* 0x727fffff0800780c */ /* 0x000fda0003f04070 */
[----:B0-2---:R-:W-:Y:S05]  /*02a0*/  @!P0 BRA `(.L_x_40) ;  /* 0x0000000000108947 */ /* 0x005fea0003800000 */
[----:B------:R-:W-:-:S07]  /*02b0*/  MOV R9, 0x2d0 ;  /* 0x000002d000097802 */ /* 0x000fce0000000f00 */
[----:B------:R-:W-:Y:S05]  /*02c0*/  CALL.REL.NOINC `($__internal_3_$__cuda_sm20_sqrt_rn_f32_slowpath) ;  /* 0x0000000400287944 */ /* 0x000fea0003c00000 */
[----:B------:R-:W-:Y:S01]  /*02d0*/  IMAD.MOV.U32 R2, RZ, RZ, R0 ;  /* 0x000000ffff027224 */ /* 0x000fe200078e0000 */
[----:B------:R-:W-:Y:S06]  /*02e0*/  BRA `(.L_x_41) ;  /* 0x0000000000107947 */ /* 0x000fec0003800000 */
.L_x_40:
[----:B------:R-:W-:Y:S01]  /*02f0*/  FMUL.FTZ R3, R0, R9 ;  /* 0x0000000900037220 */ /* 0x000fe20000410000 */
[----:B------:R-:W-:-:S03]  /*0300*/  FMUL.FTZ R2, R9, 0.5 ;  /* 0x3f00000009027820 */ /* 0x000fc60000410000 */
[----:B------:R-:W-:-:S04]  /*0310*/  FFMA R0, -R3, R3, R0 ;  /* 0x0000000303007223 */ /* 0x000fc80000000100 */
[----:B------:R-:W-:-:S07]  /*0320*/  FFMA R2, R0, R2, R3 ;  /* 0x0000000200027223 */ /* 0x000fce0000000003 */
.L_x_41:
[----:B------:R-:W-:Y:S05]  /*0330*/  BSYNC.RECONVERGENT B0 ;  /* 0x0000000000007941 */ /* 0x000fea0003800200 */
.L_x_39:
[----:B------:R-:W-:Y:S01]  /*0340*/  IADD3 R0, PT, PT, R2, 0x1800000, RZ ;  /* 0x0180000002007810 */ /* 0x000fe20007ffe0ff */
[----:B------:R-:W-:Y:S03]  /*0350*/  BSSY.RECONVERGENT B0, `(.L_x_42) ;  /* 0x000000b000007945 */ /* 0x000fe60003800200 */
[----:B------:R-:W-:-:S04]  /*0360*/  LOP3.LUT R0, R0, 0x7f800000, RZ, 0xc0, !PT ;  /* 0x7f80000000007812 */ /* 0x000fc800078ec0ff */
[----:B------:R-:W-:-:S13]  /*0370*/  ISETP.GT.U32.AND P0, PT, R0, 0x1ffffff, PT ;  /* 0x01ffffff0000780c */ /* 0x000fda0003f04070 */
[----:B------:R-:W-:Y:S05]  /*0380*/  @P0 BRA `(.L_x_43) ;  /* 0x00000000000c0947 */ /* 0x000fea0003800000 */
[----:B------:R-:W-:-:S07]  /*0390*/  MOV R6, 0x3b0 ;  /* 0x000003b000067802 */ /* 0x000fce0000000f00 */
[----:B------:R-:W-:Y:S05]  /*03a0*/  CALL.REL.NOINC `($__internal_2_$__cuda_sm20_rcp_rn_f32_slowpath) ;  /* 0x0000000000207944 */ /* 0x000fea0003c00000 */
[----:B------:R-:W-:Y:S05]  /*03b0*/  BRA `(.L_x_44) ;  /* 0x0000000000107947 */ /* 0x000fea0003800000 */
.L_x_43:
[----:B------:R-:W0:Y:S02]  /*03c0*/  MUFU.RCP R3, R2 ;  /* 0x0000000200037308 */ /* 0x000e240000001000 */
[----:B0-----:R-:W-:-:S04]  /*03d0*/  FFMA R0, R3, R2, -1 ;  /* 0xbf80000003007423 */ /* 0x001fc80000000002 */
[----:B------:R-:W-:-:S04]  /*03e0*/  FADD.FTZ R0, -R0, -RZ ;  /* 0x800000ff00007221 */ /* 0x000fc80000010100 */
[----:B------:R-:W-:-:S07]  /*03f0*/  FFMA R3, R3, R0, R3 ;  /* 0x0000000003037223 */ /* 0x000fce0000000003 */
.L_x_44:
[----:B------:R-:W-:Y:S05]  /*0400*/  BSYNC.RECONVERGENT B0 ;  /* 0x0000000000007941 */ /* 0x000fea0003800200 */
.L_x_42:
[----:B------:R-:W-:Y:S01]  /*0410*/  STG.E desc[UR4][R4.64+0x8], R3 ;  /* 0x0000080304007986 */ /* 0x000fe2000c101904 */
[----:B------:R-:W-:Y:S05]  /*0420*/  EXIT ;  /* 0x000000000000794d */ /* 0x000fea0003800000 */
        .weak           $__internal_2_$__cuda_sm20_rcp_rn_f32_slowpath
        .type           $__internal_2_$__cuda_sm20_rcp_rn_f32_slowpath,@function
        .size           $__internal_2_$__cuda_sm20_rcp_rn_f32_slowpath,($__internal_3_$__cuda_sm20_sqrt_rn_f32_slowpath - $__internal_2_$__cuda_sm20_rcp_rn_f32_slowpath)
$__internal_2_$__cuda_sm20_rcp_rn_f32_slowpath:
[----:B------:R-:W-:Y:S01]  /*0430*/  IMAD.SHL.U32 R0, R2, 0x2, RZ ;  /* 0x0000000202007824 */ /* 0x000fe200078e00ff */
[----:B------:R-:W-:Y:S04]  /*0440*/  BSSY.RECONVERGENT B1, `(.L_x_45) ;  /* 0x0000030000017945 */ /* 0x000fe80003800200 */
[----:B------:R-:W-:-:S04]  /*0450*/  SHF.R.U32.HI R9, RZ, 0x18, R0 ;  /* 0x00000018ff097819 */ /* 0x000fc80000011600 */
[----:B------:R-:W-:-:S13]  /*0460*/  ISETP.NE.U32.AND P0, PT, R9, RZ, PT ;  /* 0x000000ff0900720c */ /* 0x000fda0003f05070 */
[----:B------:R-:W-:Y:S05]  /*0470*/  @P0 BRA `(.L_x_46) ;  /* 0x0000000000280947 */ /* 0x000fea0003800000 */
[----:B------:R-:W-:-:S04]  /*0480*/  SHF.L.U32 R0, R2, 0x1, RZ ;  /* 0x0000000102007819 */ /* 0x000fc800000006ff */
[----:B------:R-:W-:-:S13]  /*0490*/  ISETP.NE.AND P0, PT, R0, RZ, PT ;  /* 0x000000ff0000720c */ /* 0x000fda0003f05270 */
[----:B------:R-:W-:Y:S01]  /*04a0*/  @P0 FFMA R7, R2, 1.84467440737095516160e+19, RZ ;  /* 0x5f80000002070823 */ /* 0x000fe200000000ff */
[----:B------:R-:W-:Y:S08]  /*04b0*/  @!P0 MUFU.RCP R3, R2 ;  /* 0x0000000200038308 */ /* 0x000ff00000001000 */
[----:B------:R-:W0:Y:S02]  /*04c0*/  @P0 MUFU.RCP R0, R7 ;  /* 0x0000000700000308 */ /* 0x000e240000001000 */
[----:B0-----:R-:W-:-:S04]  /*04d0*/  @P0 FFMA R8, R7, R0, -1 ;  /* 0xbf80000007080423 */ /* 0x001fc80000000000 */
[----:B------:R-:W-:-:S04]  /*04e0*/  @P0 FADD.FTZ R9, -R8, -RZ ;  /* 0x800000ff08090221 */ /* 0x000fc80000010100 */
[----:B------:R-:W-:-:S04]  /*04f0*/  @P0 FFMA R0, R0, R9, R0 ;  /* 0x0000000900000223 */ /* 0x000fc80000000000 */
[----:B------:R-:W-:Y:S01]  /*0500*/  @P0 FFMA R3, R0, 1.84467440737095516160e+19, RZ ;  /* 0x5f80000000030823 */ /* 0x000fe200000000ff */
[----:B------:R-:W-:Y:S06]  /*0510*/  BRA `(.L_x_47) ;  /* 0x0000000000887947 */ /* 0x000fec0003800000 */
.L_x_46:
[----:B------:R-:W-:-:S05]  /*0520*/  VIADD R11, R9, 0xffffff03 ;  /* 0xffffff03090b7836 */ /* 0x000fca0000000000 */
[----:B------:R-:W-:-:S13]  /*0530*/  ISETP.GT.U32.AND P0, PT, R11, 0x1, PT ;  /* 0x000000010b00780c */ /* 0x000fda0003f04070 */
[----:B------:R-:W-:Y:S05]  /*0540*/  @P0 BRA `(.L_x_48) ;  /* 0x0000000000780947 */ /* 0x000fea0003800000 */
[----:B------:R-:W-:Y:S01]  /*0550*/  LOP3.LUT R0, R2, 0x7fffff, RZ, 0xc0, !PT ;  /* 0x007fffff02007812 */ /* 0x000fe200078ec0ff */
[----:B------:R-:W-:-:S03]  /*0560*/  HFMA2 R10, -RZ, RZ, 0, 1.78813934326171875e-07 ;  /* 0x00000003ff0a7431 */ /* 0x000fc600000001ff */
[----:B------:R-:W-:-:S04]  /*0570*/  LOP3.LUT R0, R0, 0x3f800000, RZ, 0xfc, !PT ;  /* 0x3f80000000007812 */ /* 0x000fc800078efcff */
[----:B------:R-:W0:Y:S01]  /*0580*/  MUFU.RCP R3, R0 ;  /* 0x0000000000037308 */ /* 0x000e220000001000 */
[----:B------:R-:W-:Y:S01]  /*0590*/  SHF.L.U32 R10, R10, R11, RZ ;  /* 0x0000000b0a0a7219 */ /* 0x000fe200000006ff */
[----:B0-----:R-:W-:-:S04]  /*05a0*/  FFMA R7, R0, R3, -1 ;  /* 0xbf80000000077423 */ /* 0x001fc80000000003 */
[----:B------:R-:W-:-:S04]  /*05b0*/  FADD.FTZ R8, -R7, -RZ ;  /* 0x800000ff07087221 */ /* 0x000fc80000010100 */
[CCC-:B------:R-:W-:Y:S01]  /*05c0*/  FFMA.RM R7, R3.reuse, R8.reuse, R3.reuse ;  /* 0x0000000803077223 */ /* 0x1c0fe20000004003 */
[----:B------:R-:W-:-:S04]  /*05d0*/  FFMA.RP R8, R3, R8, R3 ;  /* 0x0000000803087223 */ /* 0x000fc80000008003 */
[C---:B------:R-:W-:Y:S02]  /*05e0*/  LOP3.LUT R3, R7.reuse, 0x7fffff, RZ, 0xc0, !PT ;  /* 0x007fffff07037812 */ /* 0x040fe400078ec0ff */
[----:B------:R-:W-:Y:S02]  /*05f0*/  FSETP.NEU.FTZ.AND P0, PT, R7, R8, PT ;  /* 0x000000080700720b */ /* 0x000fe40003f1d000 */
[----:B------:R-:W-:Y:S02]  /*0600*/  LOP3.LUT R3, R3, 0x800000, RZ, 0xfc, !PT ;  /* 0x0080000003037812 */ /* 0x000fe400078efcff */
[----:B------:R-:W-:Y:S02]  /*0610*/  SEL R7, RZ, 0xffffffff, !P0 ;  /* 0xffffffffff077807 */ /* 0x000fe40004000000 */
[----:B------:R-:W-:-:S03]  /*0620*/  LOP3.LUT R10, R10, R3, RZ, 0xc0, !PT ;  /* 0x000000030a0a7212 */ /* 0x000fc600078ec0ff */
[----:B------:R-:W-:Y:S01]  /*0630*/  IMAD.MOV R0, RZ, RZ, -R7 ;  /* 0x000000ffff007224 */ /* 0x000fe200078e0a07 */
[----:B------:R-:W-:-:S04]  /*0640*/  SHF.R.U32.HI R10, RZ, R11, R10 ;  /* 0x0000000bff0a7219 */ /* 0x000fc8000001160a */
[----:B------:R-:W-:Y:S02]  /*0650*/  LOP3.LUT P1, RZ, R0, R11, R3, 0xf8, !PT ;  /* 0x0000000b00ff7212 */ /* 0x000fe4000782f803 */
[C---:B------:R-:W-:Y:S02]  /*0660*/  LOP3.LUT P0, RZ, R10.reuse, 0x1, RZ, 0xc0, !PT ;  /* 0x000000010aff7812 */ /* 0x040fe4000780c0ff */
[----:B------:R-:W-:-:S04]  /*0670*/  LOP3.LUT P2, RZ, R10, 0x2, RZ, 0xc0, !PT ;  /* 0x000000020aff7812 */ /* 0x000fc8000784c0ff */
[----:B------:R-:W-:Y:S02]  /*0680*/  PLOP3.LUT P0, PT, P0, P1, P2, 0xe0, 0x0 ;  /* 0x000000000000781c */ /* 0x000fe40000703c20 */
[----:B------:R-:W-:Y:S02]  /*0690*/  LOP3.LUT P1, RZ, R2, 0x7fffff, RZ, 0xc0, !PT ;  /* 0x007fffff02ff7812 */ /* 0x000fe4000782c0ff */
[----:B------:R-:W-:-:S04]  /*06a0*/  SEL R0, RZ, 0x1, !P0 ;  /* 0x00000001ff007807 */ /* 0x000fc80004000000 */
[----:B------:R-:W-:-:S04]  /*06b0*/  IADD3 R0, PT, PT, -R0, RZ, RZ ;  /* 0x000000ff00007210 */ /* 0x000fc80007ffe1ff */
[----:B------:R-:W-:Y:S01]  /*06c0*/  ISETP.GE.AND P0, PT, R0, RZ, PT ;  /* 0x000000ff0000720c */ /* 0x000fe20003f06270 */
[----:B------:R-:W-:-:S05]  /*06d0*/  VIADD R0, R9, 0xffffff04 ;  /* 0xffffff0409007836 */ /* 0x000fca0000000000 */
[----:B------:R-:W-:-:S07]  /*06e0*/  SHF.R.U32.HI R3, RZ, R0, R3 ;  /* 0x00000000ff037219 */ /* 0x000fce0000011603 */
[----:B------:R-:W-:-:S05]  /*06f0*/  @!P0 IADD3 R3, PT, PT, R3, 0x1, RZ ;  /* 0x0000000103038810 */ /* 0x000fca0007ffe0ff */
[----:B------:R-:W-:-:S05]  /*0700*/  @!P1 IMAD.SHL.U32 R3, R3, 0x2, RZ ;  /* 0x0000000203039824 */ /* 0x000fca00078e00ff */
[----:B------:R-:W-:Y:S01]  /*0710*/  LOP3.LUT R3, R3, 0x80000000, R2, 0xf8, !PT ;  /* 0x8000000003037812 */ /* 0x000fe200078ef802 */
[----:B------:R-:W-:Y:S06]  /*0720*/  BRA `(.L_x_47) ;  /* 0x0000000000047947 */ /* 0x000fec0003800000 */
.L_x_48:
[----:B------:R0:W1:Y:S02]  /*0730*/  MUFU.RCP R3, R2 ;  /* 0x0000000200037308 */ /* 0x0000640000001000 */
.L_x_47:
[----:B------:R-:W-:Y:S05]  /*0740*/  BSYNC.RECONVERGENT B1 ;  /* 0x0000000000017941 */ /* 0x000fea0003800200 */
.L_x_45:
[----:B------:R-:W-:-:S04]  /*0750*/  MOV R7, 0x0 ;  /* 0x0000000000077802 */ /* 0x000fc80000000f00 */
[----:B01----:R-:W-:Y:S05]  /*0760*/  RET.REL.NODEC R6 `(_Z10calc_bondsiPfS_S_) ;  /* 0xfffffff806247950 */ /* 0x003fea0003c3ffff */
        .weak           $__internal_3_$__cuda_sm20_sqrt_rn_f32_slowpath
        .type           $__internal_3_$__cuda_sm20_sqrt_rn_f32_slowpath,@function
        .size           $__internal_3_$__cuda_sm20_sqrt_rn_f32_slowpath,(.L_x_116 - $__internal_3_$__cuda_sm20_sqrt_rn_f32_slowpath)
$__internal_3_$__cuda_sm20_sqrt_rn_f32_slowpath:
        /* <DEDUP_REMOVED lines=19> */
.L_x_49:
[----:B------:R-:W-:Y:S02]  /*08a0*/  HFMA2 R3, -RZ, RZ, 0, 0 ;  /* 0x00000000ff037431 */ /* 0x000fe400000001ff */
[----:B------:R-:W-:Y:S01]  /*08b0*/  IMAD.MOV.U32 R0, RZ, RZ, R2 ;  /* 0x000000ffff007224 */ /* 0x000fe200078e0002 */
[----:B------:R-:W-:-:S04]  /*08c0*/  MOV R2, R9 ;  /* 0x0000000900027202 */ /* 0x000fc80000000f00 */
[----:B------:R-:W-:Y:S05]  /*08d0*/  RET.REL.NODEC R2 `(_Z10calc_bondsiPfS_S_) ;  /* 0xfffffff402c87950 */ /* 0x000fea0003c3ffff */
.L_x_50:
        /* <DEDUP_REMOVED lines=10> */
.L_x_116:


//--------------------- .text._Z13calc_sphere_fiffPfS_ --------------------------
	.section	.text._Z13calc_sphere_fiffPfS_,"ax",@progbits
	.align	128
        .global         _Z13calc_sphere_fiffPfS_
        .type           _Z13calc_sphere_fiffPfS_,@function
        .size           _Z13calc_sphere_fiffPfS_,(.L_x_119 - _Z13calc_sphere_fiffPfS_)
        .other          _Z13calc_sphere_fiffPfS_,@"STO_CUDA_ENTRY STV_DEFAULT"
_Z13calc_sphere_fiffPfS_:
.text._Z13calc_sphere_fiffPfS_:
        /* <DEDUP_REMOVED lines=10> */
[----:B------:R-:W-:-:S06]  /*00a0*/  IMAD R5, R5, 0x3, RZ ;  /* 0x0000000305057824 */ /* 0x000fcc00078e02ff */
[----:B------:R-:W2:Y:S01]  /*00b0*/  LDC R6, c[0x0][0x388] ;  /* 0x0000e200ff067b82 */ /* 0x000ea20000000800 */
[----:B0-----:R-:W-:-:S05]  /*00c0*/  IMAD.WIDE R8, R5, 0x4, R8 ;  /* 0x0000000405087825 */ /* 0x001fca00078e0208 */
[----:B-1----:R-:W3:Y:S04]  /*00d0*/  LDG.E R0, desc[UR4][R8.64] ;  /* 0x0000000408007981 */ /* 0x002ee8000c1e1900 */
[----:B------:R-:W4:Y:S04]  /*00e0*/  LDG.E R3, desc[UR4][R8.64+0x4] ;  /* 0x0000040408037981 */ /* 0x000f28000c1e1900 */
[----:B------:R-:W5:Y:S01]  /*00f0*/  LDG.E R7, desc[UR4][R8.64+0x8] ;  /* 0x0000080408077981 */ /* 0x000f62000c1e1900 */
[----:B------:R-:W-:Y:S01]  /*0100*/  BSSY.RECONVERGENT B0, `(.L_x_51) ;  /* 0x0000010000007945 */ /* 0x000fe20003800200 */
[----:B--2---:R-:W-:Y:S01]  /*0110*/  FMUL R6, R6, R6 ;  /* 0x0000000606067220 */ /* 0x004fe20000400000 */
[----:B---3--:R-:W-:-:S04]  /*0120*/  FFMA R2, R0, R0, RZ ;  /* 0x0000000000027223 */ /* 0x008fc800000000ff */
[----:B----4-:R-:W-:-:S04]  /*0130*/  FFMA R2, R3, R3, R2 ;  /* 0x0000000303027223 */ /* 0x010fc80000000002 */
[----:B-----5:R-:W-:-:S04]  /*0140*/  FFMA R2, R7, R7, R2 ;  /* 0x0000000707027223 */ /* 0x020fc80000000002 */
[----:B------:R-:W-:Y:S01]  /*0150*/  VIADD R4, R2, 0xf3000000 ;  /* 0xf300000002047836 */ /* 0x000fe20000000000 */
[----:B------:R0:W1:Y:S04]  /*0160*/  MUFU.RSQ R3, R2 ;  /* 0x0000000200037308 */ /* 0x0000680000001400 */
[----:B------:R-:W-:-:S13]  /*0170*/  ISETP.GT.U32.AND P0, PT, R4, 0x727fffff, PT ;  /* 0x727fffff0400780c */ /* 0x000fda0003f04070 */
[----:B01----:R-:W-:Y:S05]  /*0180*/  @!P0 BRA `(.L_x_52) ;  /* 0x00000000000c8947 */ /* 0x003fea0003800000 */
[----:B------:R-:W-:-:S07]  /*0190*/  MOV R12, 0x1b0 ;  /* 0x000001b0000c7802 */ /* 0x000fce0000000f00 */
[----:B------:R-:W-:Y:S05]  /*01a0*/  CALL.REL.NOINC `($__internal_5_$__cuda_sm20_sqrt_rn_f32_slowpath) ;  /* 0x0000000c000c7944 */ /* 0x000fea0003c00000 */
[----:B------:R-:W-:Y:S05]  /*01b0*/  BRA `(.L_x_53) ;  /* 0x0000000000107947 */ /* 0x000fea0003800000 */
.L_x_52:
[----:B------:R-:W-:Y:S01]  /*01c0*/  FMUL.FTZ R7, R2, R3 ;  /* 0x0000000302077220 */ /* 0x000fe20000410000 */
[----:B------:R-:W-:-:S03]  /*01d0*/  FMUL.FTZ R3, R3, 0.5 ;  /* 0x3f00000003037820 */ /* 0x000fc60000410000 */
[----:B------:R-:W-:-:S04]  /*01e0*/  FFMA R2, -R7, R7, R2 ;  /* 0x0000000707027223 */ /* 0x000fc80000000102 */
[----:B------:R-:W-:-:S07]  /*01f0*/  FFMA R7, R2, R3, R7 ;  /* 0x0000000302077223 */ /* 0x000fce0000000007 */
.L_x_53:
[----:B------:R-:W-:Y:S05]  /*0200*/  BSYNC.RECONVERGENT B0 ;  /* 0x0000000000007941 */ /* 0x000fea0003800200 */
.L_x_51:
[----:B------:R-:W0:Y:S01]  /*0210*/  LDCU UR6, c[0x0][0x384] ;  /* 0x00007080ff0677ac */ /* 0x000e220008000800 */
[----:B------:R-:W-:Y:S01]  /*0220*/  FMUL R2, R6, 1.2599210739135742188 ;  /* 0x3fa1451806027820 */ /* 0x000fe20000400000 */
[----:B0-----:R-:W-:-:S04]  /*0230*/  FADD R4, -R7, UR6 ;  /* 0x0000000607047e21 */ /* 0x001fc80008000100 */
[----:B------:R-:W-:-:S05]  /*0240*/  FMUL R3, R4, R4 ;  /* 0x0000000404037220 */ /* 0x000fca0000400000 */
[----:B------:R-:W-:-:S13]  /*0250*/  FSETP.GEU.AND P0, PT, R3, R2, PT ;  /* 0x000000020300720b */ /* 0x000fda0003f0e000 */
[----:B------:R-:W-:Y:S05]  /*0260*/  @P0 EXIT ;  /* 0x000000000000094d */ /* 0x000fea0003800000 */
[C---:B------:R-:W-:Y:S01]  /*0270*/  FMUL R2, R3.reuse, R3 ;  /* 0x0000000303027220 */ /* 0x040fe20000400000 */
[----:B------:R-:W-:Y:S01]  /*0280*/  FMUL R25, R6, R6 ;  /* 0x0000000606197220 */ /* 0x000fe20000400000 */
[----:B------:R-:W-:Y:S02]  /*0290*/  BSSY.RECONVERGENT B0, `(.L_x_54) ;  /* 0x0000023000007945 */ /* 0x000fe40003800200 */
[----:B------:R-:W-:Y:S01]  /*02a0*/  FMUL R2, R3, R2 ;  /* 0x0000000203027220 */ /* 0x000fe20000400000 */
[----:B------:R-:W-:-:S03]  /*02b0*/  FMUL R25, R25, R6 ;  /* 0x0000000619197220 */ /* 0x000fc60000400000 */
[----:B------:R-:W-:Y:S01]  /*02c0*/  FMUL R24, R3, R2 ;  /* 0x0000000203187220 */ /* 0x000fe20000400000 */
[----:B------:R-:W-:-:S03]  /*02d0*/  FMUL R15, R25, R6 ;  /* 0x00000006190f7220 */ /* 0x000fc60000400000 */
[----:B------:R-:W-:Y:S01]  /*02e0*/  FMUL R2, R3, R24 ;  /* 0x0000001803027220 */ /* 0x000fe20000400000 */
[----:B------:R-:W-:-:S03]  /*02f0*/  FMUL R17, R15, R6 ;  /* 0x000000060f117220 */ /* 0x000fc60000400000 */
[----:B------:R-:W-:Y:S01]  /*0300*/  FMUL R2, R3, R2 ;  /* 0x0000000203027220 */ /* 0x000fe20000400000 */
[----:B------:R-:W-:-:S03]  /*0310*/  FMUL R6, R17, R6 ;  /* 0x0000000611067220 */ /* 0x000fc60000400000 */
[----:B------:R-:W-:Y:S01]  /*0320*/  FMUL R10, R3, R2 ;  /* 0x00000002030a7220 */ /* 0x000fe20000400000 */
[----:B------:R-:W-:-:S05]  /*0330*/  IMAD.MOV.U32 R2, RZ, RZ, 0x1 ;  /* 0x00000001ff027424 */ /* 0x000fca00078e00ff */
[----:B------:R-:W0:Y:S08]  /*0340*/  F2F.F64.F32 R10, R10 ;  /* 0x0000000a000a7310 */ /* 0x000e300000201800 */
[----:B0-----:R-:W0:Y:S02]  /*0350*/  MUFU.RCP64H R3, R11 ;  /* 0x0000000b00037308 */ /* 0x001e240000001800 */
[----:B0-----:R-:W-:-:S08]  /*0360*/  DFMA R12, -R10, R2, 1 ;  /* 0x3ff000000a0c742b */ /* 0x001fd00000000102 */
[----:B------:R-:W-:Y:S02]  /*0370*/  DFMA R14, R12, R12, R12 ;  /* 0x0000000c0c0e722b */ /* 0x000fe4000000000c */
[----:B------:R-:W0:Y:S06]  /*0380*/  F2F.F64.F32 R12, R6 ;  /* 0x00000006000c7310 */ /* 0x000e2c0000201800 */
[----:B------:R-:W-:-:S08]  /*0390*/  DFMA R14, R2, R14, R2 ;  /* 0x0000000e020e722b */ /* 0x000fd00000000002 */
[----:B------:R-:W-:Y:S02]  /*03a0*/  DFMA R2, -R10, R14, 1 ;  /* 0x3ff000000a02742b */ /* 0x000fe4000000010e */
[----:B0-----:R-:W-:-:S06]  /*03b0*/  DMUL R12, R12, 48 ;  /* 0x404800000c0c7828 */ /* 0x001fcc0000000000 */
[----:B------:R-:W-:-:S04]  /*03c0*/  DFMA R2, R14, R2, R14 ;  /* 0x000000020e02722b */ /* 0x000fc8000000000e */
[----:B------:R-:W-:-:S04]  /*03d0*/  FSETP.GEU.AND P1, PT, |R13|, 6.5827683646048100446e-37, PT ;  /* 0x036000000d00780b */ /* 0x000fc80003f2e200 */
[----:B------:R-:W-:-:S08]  /*03e0*/  DMUL R14, R12, R2 ;  /* 0x000000020c0e7228 */ /* 0x000fd00000000000 */
[----:B------:R-:W-:-:S08]  /*03f0*/  DFMA R16, -R10, R14, R12 ;  /* 0x0000000e0a10722b */ /* 0x000fd0000000010c */
[----:B------:R-:W-:-:S10]  /*0400*/  DFMA R2, R2, R16, R14 ;  /* 0x000000100202722b */ /* 0x000fd4000000000e */
[----:B------:R-:W-:-:S05]  /*0410*/  FFMA R14, RZ, R11, R3 ;  /* 0x0000000bff0e7223 */ /* 0x000fca0000000003 */
[----:B------:R-:W-:-:S13]  /*0420*/  FSETP.GT.AND P0, PT, |R14|, 1.469367938527859385e-39, PT ;  /* 0x001000000e00780b */ /* 0x000fda0003f04200 */
[----:B------:R-:W-:Y:S05]  /*0430*/  @P0 BRA P1, `(.L_x_55) ;  /* 0x0000000000200947 */ /* 0x000fea0000800000 */
[----:B------:R-:W-:Y:S01]  /*0440*/  IMAD.MOV.U32 R14, RZ, RZ, R12 ;  /* 0x000000ffff0e7224 */ /* 0x000fe200078e000c */
[----:B------:R-:W-:Y:S01]  /*0450*/  MOV R6, 0x4a0 ;  /* 0x000004a000067802 */ /* 0x000fe20000000f00 */
[----:B------:R-:W-:Y:S02]  /*0460*/  IMAD.MOV.U32 R15, RZ, RZ, R13 ;  /* 0x000000ffff0f7224 */ /* 0x000fe400078e000d */
[----:B------:R-:W-:Y:S02]  /*0470*/  IMAD.MOV.U32 R12, RZ, RZ, R10 ;  /* 0x000000ffff0c7224 */ /* 0x000fe400078e000a */
[----:B------:R-:W-:-:S07]  /*0480*/  IMAD.MOV.U32 R13, RZ, RZ, R11 ;  /* 0x000000ffff0d7224 */ /* 0x000fce00078e000b */
[----:B------:R-:W-:Y:S05]  /*0490*/  CALL.REL.NOINC `($__internal_4_$__cuda_sm20_div_rn_f64_full) ;  /* 0x0000000000e47944 */ /* 0x000fea0003c00000 */
[----:B------:R-:W-:Y:S01]  /*04a0*/  MOV R2, R18 ;  /* 0x0000001200027202 */ /* 0x000fe20000000f00 */
[----:B------:R-:W-:-:S07]  /*04b0*/  IMAD.MOV.U32 R3, RZ, RZ, R19 ;  /* 0x000000ffff037224 */ /* 0x000fce00078e0013 */
.L_x_55:
[----:B------:R-:W-:Y:S05]  /*04c0*/  BSYNC.RECONVERGENT B0 ;  /* 0x0000000000007941 */ /* 0x000fea0003800200 */
.L_x_54:
[----:B------:R-:W0:Y:S01]  /*04d0*/  F2F.F64.F32 R12, R24 ;  /* 0x00000018000c7310 */ /* 0x000e220000201800 */
[----:B------:R-:W-:Y:S01]  /*04e0*/  IMAD.MOV.U32 R10, RZ, RZ, 0x1 ;  /* 0x00000001ff0a7424 */ /* 0x000fe200078e00ff */
[----:B------:R-:W-:Y:S06]  /*04f0*/  BSSY.RECONVERGENT B0, `(.L_x_56) ;  /* 0x0000014000007945 */ /* 0x000fec0003800200 */
[----:B0-----:R-:W0:Y:S02]  /*0500*/  MUFU.RCP64H R11, R13 ;  /* 0x0000000d000b7308 */ /* 0x001e240000001800 */
[----:B0-----:R-:W-:-:S08]  /*0510*/  DFMA R14, -R12, R10, 1 ;  /* 0x3ff000000c0e742b */ /* 0x001fd0000000010a */
[----:B------:R-:W-:Y:S02]  /*0520*/  DFMA R16, R14, R14, R14 ;  /* 0x0000000e0e10722b */ /* 0x000fe4000000000e */
[----:B------:R-:W0:Y:S06]  /*0530*/  F2F.F64.F32 R14, R25 ;  /* 0x00000019000e7310 */ /* 0x000e2c0000201800 */
[----:B------:R-:W-:-:S08]  /*0540*/  DFMA R16, R10, R16, R10 ;  /* 0x000000100a10722b */ /* 0x000fd0000000000a */
[----:B------:R-:W-:Y:S02]  /*0550*/  DFMA R10, -R12, R16, 1 ;  /* 0x3ff000000c0a742b */ /* 0x000fe40000000110 */
[----:B0-----:R-:W-:-:S06]  /*0560*/  DMUL R14, R14, -24 ;  /* 0xc03800000e0e7828 */ /* 0x001fcc0000000000 */
        /* <DEDUP_REMOVED lines=8> */
[----:B------:R-:W-:-:S07]  /*05f0*/  MOV R6, 0x610 ;  /* 0x0000061000067802 */ /* 0x000fce0000000f00 */
[----:B------:R-:W-:Y:S05]  /*0600*/  CALL.REL.NOINC `($__internal_4_$__cuda_sm20_div_rn_f64_full) ;  /* 0x0000000000887944 */ /* 0x000fea0003c00000 */
[----:B------:R-:W-:Y:S02]  /*0610*/  IMAD.MOV.U32 R10, RZ, RZ, R18 ;  /* 0x000000ffff0a7224 */ /* 0x000fe400078e0012 */
[----:B------:R-:W-:-:S07]  /*0620*/  IMAD.MOV.U32 R11, RZ, RZ, R19 ;  /* 0x000000ffff0b7224 */ /* 0x000fce00078e0013 */
.L_x_57:
[----:B------:R-:W-:Y:S05]  /*0630*/  BSYNC.RECONVERGENT B0 ;  /* 0x0000000000007941 */ /* 0x000fea0003800200 */
.L_x_56:
[----:B------:R-:W0:Y:S01]  /*0640*/  MUFU.RCP R6, R7 ;  /* 0x0000000700067308 */ /* 0x000e220000001000 */
[----:B------:R-:W-:Y:S01]  /*0650*/  DADD R2, R10, R2 ;  /* 0x000000000a027229 */ /* 0x000fe20000000002 */
[----:B------:R-:W-:Y:S06]  /*0660*/  BSSY.RECONVERGENT B0, `(.L_x_58) ;  /* 0x000000d000007945 */ /* 0x000fec0003800200 */
[----:B------:R-:W1:Y:S08]  /*0670*/  FCHK P0, -R4, R7 ;  /* 0x0000000704007302 */ /* 0x000e700000000100 */
[----:B------:R2:W3:Y:S01]  /*0680*/  F2F.F32.F64 R3, R2 ;  /* 0x0000000200037310 */ /* 0x0004e20000301000 */
[----:B0-----:R-:W-:-:S04]  /*0690*/  FFMA R13, R6, -R7, 1 ;  /* 0x3f800000060d7423 */ /* 0x001fc80000000807 */
[----:B------:R-:W-:-:S04]  /*06a0*/  FFMA R13, R6, R13, R6 ;  /* 0x0000000d060d7223 */ /* 0x000fc80000000006 */
[----:B------:R-:W-:-:S04]  /*06b0*/  FFMA R6, -R4, R13, RZ ;  /* 0x0000000d04067223 */ /* 0x000fc800000001ff */
[----:B------:R-:W-:-:S04]  /*06c0*/  FFMA R10, R6, -R7, -R4 ;  /* 0x80000007060a7223 */ /* 0x000fc80000000804 */
[----:B------:R-:W-:Y:S01]  /*06d0*/  FFMA R10, R13, R10, R6 ;  /* 0x0000000a0d0a7223 */ /* 0x000fe20000000006 */
[----:B-123--:R-:W-:Y:S06]  /*06e0*/  @!P0 BRA `(.L_x_59) ;  /* 0x0000000000108947 */ /* 0x00efec0003800000 */
[----:B------:R-:W-:Y:S01]  /*06f0*/  FADD R4, -R4, -RZ ;  /* 0x800000ff04047221 */ /* 0x000fe20000000100 */
[----:B------:R-:W-:-:S07]  /*0700*/  MOV R6, 0x720 ;  /* 0x0000072000067802 */ /* 0x000fce0000000f00 */
[----:B------:R-:W-:Y:S05]  /*0710*/  CALL.REL.NOINC `($__internal_6_$__cuda_sm3x_div_rn_noftz_f32_slowpath) ;  /* 0x00000008000c7944 */ /* 0x000fea0003c00000 */
[----:B------:R-:W-:-:S07]  /*0720*/  IMAD.MOV.U32 R10, RZ, RZ, R2 ;  /* 0x000000ffff0a7224 */ /* 0x000fce00078e0002 */
.L_x_59:
[----:B------:R-:W-:Y:S05]  /*0730*/  BSYNC.RECONVERGENT B0 ;  /* 0x0000000000007941 */ /* 0x000fea0003800200 */
.L_x_58:
[----:B------:R-:W0:Y:S02]  /*0740*/  LDC.64 R6, c[0x0][0x398] ;  /* 0x0000e600ff067b82 */ /* 0x000e240000000a00 */
[----:B0-----:R-:W-:-:S05]  /*0750*/  IMAD.WIDE R4, R5, 0x4, R6 ;  /* 0x0000000405047825 */ /* 0x001fca00078e0206 */
[----:B------:R-:W2:Y:S01]  /*0760*/  LDG.E R7, desc[UR4][R4.64] ;  /* 0x0000000404077981 */ /* 0x000ea2000c1e1900 */
[----:B------:R-:W-:-:S03]  /*0770*/  FMUL R3, R3, R10 ;  /* 0x0000000a03037220 */ /* 0x000fc60000400000 */
[----:B------:R-:W3:Y:S01]  /*0780*/  LDG.E R2, desc[UR4][R4.64+0x4] ;  /* 0x0000040404027981 */ /* 0x000ee2000c1e1900 */
[----:B--2---:R-:W-:-:S05]  /*0790*/  FFMA R7, R0, R3, R7 ;  /* 0x0000000300077223 */ /* 0x004fca0000000007 */
[----:B------:R-:W-:Y:S04]  /*07a0*/  STG.E desc[UR4][R4.64], R7 ;  /* 0x0000000704007986 */ /* 0x000fe8000c101904 */
[----:B------:R-:W3:Y:S02]  /*07b0*/  LDG.E R0, desc[UR4][R8.64+0x4] ;  /* 0x0000040408007981 */ /* 0x000ee4000c1e1900 */
[C---:B---3--:R-:W-:Y:S02]  /*07c0*/  FFMA R11, R3.reuse, R0, R2 ;  /* 0x00000000030b7223 */ /* 0x048fe40000000002 */
[----:B------:R-:W2:Y:S04]  /*07d0*/  LDG.E R2, desc[UR4][R4.64+0x8] ;  /* 0x0000080404027981 */ /* 0x000ea8000c1e1900 */
[----:B------:R-:W-:Y:S04]  /*07e0*/  STG.E desc[UR4][R4.64+0x4], R11 ;  /* 0x0000040b04007986 */ /* 0x000fe8000c101904 */
[----:B------:R-:W2:Y:S02]  /*07f0*/  LDG.E R0, desc[UR4][R8.64+0x8] ;  /* 0x0000080408007981 */ /* 0x000ea4000c1e1900 */
[----:B--2---:R-:W-:-:S05]  /*0800*/  FFMA R3, R3, R0, R2 ;  /* 0x0000000003037223 */ /* 0x004fca0000000002 */
[----:B------:R-:W-:Y:S01]  /*0810*/  STG.E desc[UR4][R4.64+0x8], R3 ;  /* 0x0000080304007986 */ /* 0x000fe2000c101904 */
[----:B------:R-:W-:Y:S05]  /*0820*/  EXIT ;  /* 0x000000000000794d */ /* 0x000fea0003800000 */
        .weak           $__internal_4_$__cuda_sm20_div_rn_f64_full
        .type           $__internal_4_$__cuda_sm20_div_rn_f64_full,@function
        .size           $__internal_4_$__cuda_sm20_div_rn_f64_full,($__internal_5_$__cuda_sm20_sqrt_rn_f32_slowpath - $__internal_4_$__cuda_sm20_div_rn_f64_full)
$__internal_4_$__cuda_sm20_div_rn_f64_full:
[C---:B------:R-:W-:Y:S01]  /*0830*/  FSETP.GEU.AND P0, PT, |R13|.reuse, 1.469367938527859385e-39, PT ;  /* 0x001000000d00780b */ /* 0x040fe20003f0e200 */
[----:B------:R-:W-:Y:S01]  /*0840*/  IMAD.MOV.U32 R16, RZ, RZ, 0x1 ;  /* 0x00000001ff107424 */ /* 0x000fe200078e00ff */
[----:B------:R-:W-:Y:S01]  /*0850*/  LOP3.LUT R10, R13, 0x800fffff, RZ, 0xc0, !PT ;  /* 0x800fffff0d0a7812 */ /* 0x000fe200078ec0ff */
[----:B------:R-:W-:Y:S01]  /*0860*/  IMAD.MOV.U32 R27, RZ, RZ, 0x1ca00000 ;  /* 0x1ca00000ff1b7424 */ /* 0x000fe200078e00ff */
[C---:B------:R-:W-:Y:S01]  /*0870*/  FSETP.GEU.AND P2, PT, |R15|.reuse, 1.469367938527859385e-39, PT ;  /* 0x001000000f00780b */ /* 0x040fe20003f4e200 */
[----:B------:R-:W-:Y:S01]  /*0880*/  BSSY.RECONVERGENT B1, `(.L_x_60) ;  /* 0x0000052000017945 */ /* 0x000fe20003800200 */
[----:B------:R-:W-:Y:S02]  /*0890*/  LOP3.LUT R11, R10, 0x3ff00000, RZ, 0xfc, !PT ;  /* 0x3ff000000a0b7812 */ /* 0x000fe400078efcff */
[----:B------:R-:W-:Y:S02]  /*08a0*/  MOV R10, R12 ;  /* 0x0000000c000a7202 */ /* 0x000fe40000000f00 */
[----:B------:R-:W-:-:S02]  /*08b0*/  LOP3.LUT R26, R15, 0x7ff00000, RZ, 0xc0, !PT ;  /* 0x7ff000000f1a7812 */ /* 0x000fc400078ec0ff */
[----:B------:R-:W-:Y:S01]  /*08c0*/  LOP3.LUT R29, R13, 0x7ff00000, RZ, 0xc0, !PT ;  /* 0x7ff000000d1d7812 */ /* 0x000fe200078ec0ff */
[----:B------:R-:W-:-:S03]  /*08d0*/  @!P0 DMUL R10, R12, 8.98846567431157953865e+307 ;  /* 0x7fe000000c0a8828 */ /* 0x000fc60000000000 */
[C---:B------:R-:W-:Y:S02]  /*08e0*/  ISETP.GE.U32.AND P1, PT, R26.reuse, R29, PT ;  /* 0x0000001d1a00720c */ /* 0x040fe40003f26070 */
[----:B------:R-:W-:Y:S01]  /*08f0*/  @!P2 LOP3.LUT R19, R13, 0x7ff00000, RZ, 0xc0, !PT ;  /* 0x7ff000000d13a812 */ /* 0x000fe200078ec0ff */
[----:B------:R-:W0:Y:S03]  /*0900*/  MUFU.RCP64H R17, R11 ;  /* 0x0000000b00117308 */ /* 0x000e260000001800 */
[----:B------:R-:W-:Y:S02]  /*0910*/  @!P2 ISETP.GE.U32.AND P3, PT, R26, R19, PT ;  /* 0x000000131a00a20c */ /* 0x000fe40003f66070 */
[----:B------:R-:W-:Y:S02]  /*0920*/  @!P0 LOP3.LUT R29, R11, 0x7ff00000, RZ, 0xc0, !PT ;  /* 0x7ff000000b1d8812 */ /* 0x000fe400078ec0ff */
[----:B------:R-:W-:-:S04]  /*0930*/  @!P2 SEL R19, R27, 0x63400000, !P3 ;  /* 0x634000001b13a807 */ /* 0x000fc80005800000 */
[----:B------:R-:W-:-:S04]  /*0940*/  @!P2 LOP3.LUT R22, R19, 0x80000000, R15, 0xf8, !PT ;  /* 0x800000001316a812 */ /* 0x000fc800078ef80f */
[----:B------:R-:W-:Y:S01]  /*0950*/  @!P2 LOP3.LUT R23, R22, 0x100000, RZ, 0xfc, !PT ;  /* 0x001000001617a812 */ /* 0x000fe200078efcff */
[----:B------:R-:W-:Y:S01]  /*0960*/  @!P2 IMAD.MOV.U32 R22, RZ, RZ, RZ ;  /* 0x000000ffff16a224 */ /* 0x000fe200078e00ff */
[----:B0-----:R-:W-:-:S08]  /*0970*/  DFMA R20, R16, -R10, 1 ;  /* 0x3ff000001014742b */ /* 0x001fd0000000080a */
[----:B------:R-:W-:-:S08]  /*0980*/  DFMA R20, R20, R20, R20 ;  /* 0x000000141414722b */ /* 0x000fd00000000014 */
[----:B------:R-:W-:Y:S01]  /*0990*/  DFMA R20, R16, R20, R16 ;  /* 0x000000141014722b */ /* 0x000fe20000000010 */
[----:B------:R-:W-:Y:S01]  /*09a0*/  SEL R17, R27, 0x63400000, !P1 ;  /* 0x634000001b117807 */ /* 0x000fe20004800000 */
[----:B------:R-:W-:-:S03]  /*09b0*/  IMAD.MOV.U32 R16, RZ, RZ, R14 ;  /* 0x000000ffff107224 */ /* 0x000fc600078e000e */
[----:B------:R-:W-:-:S03]  /*09c0*/  LOP3.LUT R17, R17, 0x800fffff, R15, 0xf8, !PT ;  /* 0x800fffff11117812 */ /* 0x000fc600078ef80f */
[----:B------:R-:W-:-:S03]  /*09d0*/  DFMA R18, R20, -R10, 1 ;  /* 0x3ff000001412742b */ /* 0x000fc6000000080a */
[----:B------:R-:W-:-:S05]  /*09e0*/  @!P2 DFMA R16, R16, 2, -R22 ;  /* 0x400000001010a82b */ /* 0x000fca0000000816 */
[----:B------:R-:W-:-:S08]  /*09f0*/  DFMA R18, R20, R18, R20 ;  /* 0x000000121412722b */ /* 0x000fd00000000014 */
[----:B------:R-:W-:-:S08]  /*0a00*/  DMUL R20, R18, R16 ;  /* 0x0000001012147228 */ /* 0x000fd00000000000 */
[----:B------:R-:W-:-:S08]  /*0a10*/  DFMA R22, R20, -R10, R16 ;  /* 0x8000000a1416722b */ /* 0x000fd00000000010 */
[----:B------:R-:W-:Y:S01]  /*0a20*/  DFMA R22, R18, R22, R20 ;  /* 0x000000161216722b */ /* 0x000fe20000000014 */
[----:B------:R-:W-:Y:S01]  /*0a30*/  IMAD.MOV.U32 R20, RZ, RZ, R26 ;  /* 0x000000ffff147224 */ /* 0x000fe200078e001a */
[----:B------:R-:W-:Y:S01]  /*0a40*/  @!P2 LOP3.LUT R20, R17, 0x7ff00000, RZ, 0xc0, !PT ;  /* 0x7ff000001114a812 */ /* 0x000fe200078ec0ff */
[----:B------:R-:W-:-:S03]  /*0a50*/  VIADD R19, R29, 0xffffffff ;  /* 0xffffffff1d137836 */ /* 0x000fc60000000000 */
[----:B------:R-:W-:-:S04]  /*0a60*/  IADD3 R18, PT, PT, R20, -0x1, RZ ;  /* 0xffffffff14127810 */ /* 0x000fc80007ffe0ff */
[----:B------:R-:W-:-:S04]  /*0a70*/  ISETP.GT.U32.AND P0, PT, R18, 0x7feffffe, PT ;  /* 0x7feffffe1200780c */ /* 0x000fc80003f04070 */
[----:B------:R-:W-:-:S13]  /*0a80*/  ISETP.GT.U32.OR P0, PT, R19, 0x7feffffe, P0 ;  /* 0x7feffffe1300780c */ /* 0x000fda0000704470 */
[----:B------:R-:W-:Y:S05]  /*0a90*/  @P0 BRA `(.L_x_61) ;  /* 0x00000000006c0947 */ /* 0x000fea0003800000 */
[----:B------:R-:W-:-:S04]  /*0aa0*/  LOP3.LUT R15, R13, 0x7ff00000, RZ, 0xc0, !PT ;  /* 0x7ff000000d0f7812 */ /* 0x000fc800078ec0ff */
[CC--:B------:R-:W-:Y:S02]  /*0ab0*/  VIADDMNMX R14, R26.reuse, -R15.reuse, 0xb9600000, !PT ;  /* 0xb96000001a0e7446 */ /* 0x0c0fe4000780090f */
[----:B------:R-:W-:Y:S02]  /*0ac0*/  ISETP.GE.U32.AND P0, PT, R26, R15, PT ;  /* 0x0000000f1a00720c */ /* 0x000fe40003f06070 */
[----:B------:R-:W-:Y:S02]  /*0ad0*/  VIMNMX R14, PT, PT, R14, 0x46a00000, PT ;  /* 0x46a000000e0e7848 */ /* 0x000fe40003fe0100 */
[----:B------:R-:W-:-:S05]  /*0ae0*/  SEL R27, R27, 0x63400000, !P0 ;  /* 0x634000001b1b7807 */ /* 0x000fca0004000000 */
[----:B------:R-:W-:Y:S02]  /*0af0*/  IMAD.IADD R20, R14, 0x1, -R27 ;  /* 0x000000010e147824 */ /* 0x000fe400078e0a1b */
[----:B------:R-:W-:Y:S02]  /*0b00*/  IMAD.MOV.U32 R14, RZ, RZ, RZ ;  /* 0x000000ffff0e7224 */ /* 0x000fe400078e00ff */
[----:B------:R-:W-:-:S06]  /*0b10*/  VIADD R15, R20, 0x7fe00000 ;  /* 0x7fe00000140f7836 */ /* 0x000fcc0000000000 */
[----:B------:R-:W-:-:S10]  /*0b20*/  DMUL R18, R22, R14 ;  /* 0x0000000e16127228 */ /* 0x000fd40000000000 */
[----:B------:R-:W-:-:S13]  /*0b30*/  FSETP.GTU.AND P0, PT, |R19|, 1.469367938527859385e-39, PT ;  /* 0x001000001300780b */ /* 0x000fda0003f0c200 */
[----:B------:R-:W-:Y:S05]  /*0b40*/  @P0 BRA `(.L_x_62) ;  /* 0x0000000000940947 */ /* 0x000fea0003800000 */
[----:B------:R-:W-:Y:S01]  /*0b50*/  DFMA R10, R22, -R10, R16 ;  /* 0x8000000a160a722b */ /* 0x000fe20000000010 */
[----:B------:R-:W-:-:S09]  /*0b60*/  IMAD.MOV.U32 R14, RZ, RZ, RZ ;  /* 0x000000ffff0e7224 */ /* 0x000fd200078e00ff */
[C---:B------:R-:W-:Y:S02]  /*0b70*/  FSETP.NEU.AND P0, PT, R11.reuse, RZ, PT ;  /* 0x000000ff0b00720b */ /* 0x040fe40003f0d000 */
[----:B------:R-:W-:-:S04]  /*0b80*/  LOP3.LUT R13, R11, 0x80000000, R13, 0x48, !PT ;  /* 0x800000000b0d7812 */ /* 0x000fc800078e480d */
[----:B------:R-:W-:-:S07]  /*0b90*/  LOP3.LUT R15, R13, R15, RZ, 0xfc, !PT ;  /* 0x0000000f0d0f7212 */ /* 0x000fce00078efcff */
[----:B------:R-:W-:Y:S05]  /*0ba0*/  @!P0 BRA `(.L_x_62) ;  /* 0x00000000007c8947 */ /* 0x000fea0003800000 */
[----:B------:R-:W-:Y:S01]  /*0bb0*/  IADD3 R11, PT, PT, -R20, RZ, RZ ;  /* 0x000000ff140b7210 */ /* 0x000fe20007ffe1ff */
[----:B------:R-:W-:Y:S01]  /*0bc0*/  IMAD.MOV.U32 R10, RZ, RZ, RZ ;  /* 0x000000ffff0a7224 */ /* 0x000fe200078e00ff */
[----:B------:R-:W-:-:S05]  /*0bd0*/  DMUL.RP R14, R22, R14 ;  /* 0x0000000e160e7228 */ /* 0x000fca0000008000 */
[----:B------:R-:W-:-:S05]  /*0be0*/  DFMA R10, R18, -R10, R22 ;  /* 0x8000000a120a722b */ /* 0x000fca0000000016 */
[----:B------:R-:W-:Y:S02]  /*0bf0*/  LOP3.LUT R13, R15, R13, RZ, 0x3c, !PT ;  /* 0x0000000d0f0d7212 */ /* 0x000fe400078e3cff */
[----:B------:R-:W-:-:S04]  /*0c00*/  IADD3 R10, PT, PT, -R20, -0x43300000, RZ ;  /* 0xbcd00000140a7810 */ /* 0x000fc80007ffe1ff */
[----:B------:R-:W-:-:S04]  /*0c10*/  FSETP.NEU.AND P0, PT, |R11|, R10, PT ;  /* 0x0000000a0b00720b */ /* 0x000fc80003f0d200 */
[----:B------:R-:W-:Y:S02]  /*0c20*/  FSEL R18, R14, R18, !P0 ;  /* 0x000000120e127208 */ /* 0x000fe40004000000 */
[----:B------:R-:W-:Y:S01]  /*0c30*/  FSEL R19, R13, R19, !P0 ;  /* 0x000000130d137208 */ /* 0x000fe20004000000 */
[----:B------:R-:W-:Y:S06]  /*0c40*/  BRA `(.L_x_62) ;  /* 0x0000000000547947 */ /* 0x000fec0003800000 */
.L_x_61:
[----:B------:R-:W-:-:S14]  /*0c50*/  DSETP.NAN.AND P0, PT, R14, R14, PT ;  /* 0x0000000e0e00722a */ /* 0x000fdc0003f08000 */
[----:B------:R-:W-:Y:S05]  /*0c60*/  @P0 BRA `(.L_x_63) ;  /* 0x0000000000440947 */ /* 0x000fea0003800000 */
[----:B------:R-:W-:-:S14]  /*0c70*/  DSETP.NAN.AND P0, PT, R12, R12, PT ;  /* 0x0000000c0c00722a */ /* 0x000fdc0003f08000 */
[----:B------:R-:W-:Y:S05]  /*0c80*/  @P0 BRA `(.L_x_64) ;  /* 0x0000000000300947 */ /* 0x000fea0003800000 */
[----:B------:R-:W-:Y:S01]  /*0c90*/  ISETP.NE.AND P0, PT, R20, R29, PT ;  /* 0x0000001d1400720c */ /* 0x000fe20003f05270 */
[----:B------:R-:W-:Y:S02]  /*0ca0*/  IMAD.MOV.U32 R18, RZ, RZ, 0x0 ;  /* 0x00000000ff127424 */ /* 0x000fe400078e00ff */
[----:B------:R-:W-:-:S10]  /*0cb0*/  IMAD.MOV.U32 R19, RZ, RZ, -0x80000 ;  /* 0xfff80000ff137424 */ /* 0x000fd400078e00ff */
[----:B------:R-:W-:Y:S05]  /*0cc0*/  @!P0 BRA `(.L_x_62) ;  /* 0x0000000000348947 */ /* 0x000fea0003800000 */
[----:B------:R-:W-:Y:S02]  /*0cd0*/  ISETP.NE.AND P0, PT, R20, 0x7ff00000, PT ;  /* 0x7ff000001400780c */ /* 0x000fe40003f05270 */
[----:B------:R-:W-:Y:S02]  /*0ce0*/  LOP3.LUT R19, R15, 0x80000000, R13, 0x48, !PT ;  /* 0x800000000f137812 */ /* 0x000fe400078e480d */
[----:B------:R-:W-:-:S13]  /*0cf0*/  ISETP.EQ.OR P0, PT, R29, RZ, !P0 ;  /* 0x000000ff1d00720c */ /* 0x000fda0004702670 */
[----:B------:R-:W-:Y:S01]  /*0d00*/  @P0 LOP3.LUT R10, R19, 0x7ff00000, RZ, 0xfc, !PT ;  /* 0x7ff00000130a0812 */ /* 0x000fe200078efcff */
[----:B------:R-:W-:Y:S02]  /*0d10*/  @!P0 IMAD.MOV.U32 R18, RZ, RZ, RZ ;  /* 0x000000ffff128224 */ /* 0x000fe400078e00ff */
[----:B------:R-:W-:Y:S01]  /*0d20*/  @P0 IMAD.MOV.U32 R18, RZ, RZ, RZ ;  /* 0x000000ffff120224 */ /* 0x000fe200078e00ff */
[----:B------:R-:W-:Y:S01]  /*0d30*/  @P0 MOV R19, R10 ;  /* 0x0000000a00130202 */ /* 0x000fe20000000f00 */
[----:B------:R-:W-:Y:S06]  /*0d40*/  BRA `(.L_x_62) ;  /* 0x0000000000147947 */ /* 0x000fec0003800000 */
.L_x_64:
[----:B------:R-:W-:Y:S01]  /*0d50*/  LOP3.LUT R19, R13, 0x80000, RZ, 0xfc, !PT ;  /* 0x000800000d137812 */ /* 0x000fe200078efcff */
[----:B------:R-:W-:Y:S01]  /*0d60*/  IMAD.MOV.U32 R18, RZ, RZ, R12 ;  /* 0x000000ffff127224 */ /* 0x000fe200078e000c */
[----:B------:R-:W-:Y:S06]  /*0d70*/  BRA `(.L_x_62) ;  /* 0x0000000000087947 */ /* 0x000fec0003800000 */
.L_x_63:
[----:B------:R-:W-:Y:S01]  /*0d80*/  LOP3.LUT R19, R15, 0x80000, RZ, 0xfc, !PT ;  /* 0x000800000f137812 */ /* 0x000fe200078efcff */
[----:B------:R-:W-:-:S07]  /*0d90*/  IMAD.MOV.U32 R18, RZ, RZ, R14 ;  /* 0x000000ffff127224 */ /* 0x000fce00078e000e */
.L_x_62:
[----:B------:R-:W-:Y:S05]  /*0da0*/  BSYNC.RECONVERGENT B1 ;  /* 0x0000000000017941 */ /* 0x000fea0003800200 */
.L_x_60:
[----:B------:R-:W-:Y:S02]  /*0db0*/  IMAD.MOV.U32 R10, RZ, RZ, R6 ;  /* 0x000000ffff0a7224 */ /* 0x000fe400078e0006 */
[----:B------:R-:W-:-:S04]  /*0dc0*/  IMAD.MOV.U32 R11, RZ, RZ, 0x0 ;  /* 0x00000000ff0b7424 */ /* 0x000fc800078e00ff */
[----:B------:R-:W-:Y:S05]  /*0dd0*/  RET.REL.NODEC R10 `(_Z13calc_sphere_fiffPfS_) ;  /* 0xfffffff00a887950 */ /* 0x000fea0003c3ffff */
        .weak           $__internal_5_$__cuda_sm20_sqrt_rn_f32_slowpath
        .type           $__internal_5_$__cuda_sm20_sqrt_rn_f32_slowpath,@function
        .size           $__internal_5_$__cuda_sm20_sqrt_rn_f32_slowpath,($__internal_6_$__cuda_sm3x_div_rn_noftz_f32_slowpath - $__internal_5_$__cuda_sm20_sqrt_rn_f32_slowpath)
$__internal_5_$__cuda_sm20_sqrt_rn_f32_slowpath:
        /* <DEDUP_REMOVED lines=14> */
[----:B------:R-:W-:Y:S02]  /*0ec0*/  @!P0 IMAD.MOV.U32 R3, RZ, RZ, R2 ;  /* 0x000000ffff038224 */ /* 0x000fe400078e0002 */
[----:B------:R-:W-:-:S04]  /*0ed0*/  @P0 FADD.FTZ R10, -R7, -RZ ;  /* 0x800000ff070a0221 */ /* 0x000fc80000010100 */
[----:B------:R-:W-:-:S04]  /*0ee0*/  @P0 FFMA R10, R7, R10, R4 ;  /* 0x0000000a070a0223 */ /* 0x000fc80000000004 */
[----:B------:R-:W-:-:S04]  /*0ef0*/  @P0 FFMA R10, R10, R11, R7 ;  /* 0x0000000b0a0a0223 */ /* 0x000fc80000000007 */
[----:B------:R-:W-:-:S07]  /*0f00*/  @P0 FMUL.FTZ R3, R10, 2.3283064365386962891e-10 ;  /* 0x2f8000000a030820 */ /* 0x000fce0000410000 */
.L_x_65:
[----:B------:R-:W-:Y:S02]  /*0f10*/  IMAD.MOV.U32 R7, RZ, RZ, R3 ;  /* 0x000000ffff077224 */ /* 0x000fe400078e0003 */
[----:B------:R-:W-:Y:S02]  /*0f20*/  IMAD.MOV.U32 R2, RZ, RZ, R12 ;  /* 0x000000ffff027224 */ /* 0x000fe400078e000c */
[----:B------:R-:W-:-:S04]  /*0f30*/  IMAD.MOV.U32 R3, RZ, RZ, 0x0 ;  /* 0x00000000ff037424 */ /* 0x000fc800078e00ff */
[----:B------:R-:W-:Y:S05]  /*0f40*/  RET.REL.NODEC R2 `(_Z13calc_sphere_fiffPfS_) ;  /* 0xfffffff0022c7950 */ /* 0x000fea0003c3ffff */
        .weak           $__internal_6_$__cuda_sm3x_div_rn_noftz_f32_slowpath
        .type           $__internal_6_$__cuda_sm3x_div_rn_noftz_f32_slowpath,@function
        .size           $__internal_6_$__cuda_sm3x_div_rn_noftz_f32_slowpath,(.L_x_119 - $__internal_6_$__cuda_sm3x_div_rn_noftz_f32_slowpath)
$__internal_6_$__cuda_sm3x_div_rn_noftz_f32_slowpath:
[----:B------:R-:W-:Y:S01]  /*0f50*/  SHF.R.U32.HI R10, RZ, 0x17, R7 ;  /* 0x00000017ff0a7819 */ /* 0x000fe20000011607 */
[----:B------:R-:W-:Y:S01]  /*0f60*/  BSSY.RECONVERGENT B1, `(.L_x_66) ;  /* 0x0000062000017945 */ /* 0x000fe20003800200 */
[----:B------:R-:W-:Y:S02]  /*0f70*/  SHF.R.U32.HI R2, RZ, 0x17, R4 ;  /* 0x00000017ff027819 */ /* 0x000fe40000011604 */
[----:B------:R-:W-:Y:S02]  /*0f80*/  LOP3.LUT R16, R10, 0xff, RZ, 0xc0, !PT ;  /* 0x000000ff0a107812 */ /* 0x000fe400078ec0ff */
[----:B------:R-:W-:-:S03]  /*0f90*/  LOP3.LUT R14, R2, 0xff, RZ, 0xc0, !PT ;  /* 0x000000ff020e7812 */ /* 0x000fc600078ec0ff */
[----:B------:R-:W-:Y:S01]  /*0fa0*/  VIADD R11, R16, 0xffffffff ;  /* 0xffffffff100b7836 */ /* 0x000fe20000000000 */
[----:B------:R-:W-:-:S04]  /*0fb0*/  IADD3 R2, PT, PT, R14, -0x1, RZ ;  /* 0xffffffff0e027810 */ /* 0x000fc80007ffe0ff */
[----:B------:R-:W-:-:S04]  /*0fc0*/  ISETP.GT.U32.AND P0, PT, R11, 0xfd, PT ;  /* 0x000000fd0b00780c */ /* 0x000fc80003f04070 */
[----:B------:R-:W-:-:S13]  /*0fd0*/  ISETP.GT.U32.OR P0, PT, R2, 0xfd, P0 ;  /* 0x000000fd0200780c */ /* 0x000fda0000704470 */
[----:B------:R-:W-:Y:S01]  /*0fe0*/  @!P0 IMAD.MOV.U32 R10, RZ, RZ, RZ ;  /* 0x000000ffff0a8224 */ /* 0x000fe200078e00ff */
[----:B------:R-:W-:Y:S06]  /*0ff0*/  @!P0 BRA `(.L_x_67) ;  /* 0x00000000005c8947 */ /* 0x000fec0003800000 */
[----:B------:R-:W-:Y:S02]  /*1000*/  FSETP.GTU.FTZ.AND P0, PT, |R4|, +INF , PT ;  /* 0x7f8000000400780b */ /* 0x000fe40003f1c200 */
[----:B------:R-:W-:-:S04]  /*1010*/  FSETP.GTU.FTZ.AND P1, PT, |R7|, +INF , PT ;  /* 0x7f8000000700780b */ /* 0x000fc80003f3c200 */
[----:B------:R-:W-:-:S13]  /*1020*/  PLOP3.LUT P0, PT, P0, P1, PT, 0xf8, 0x8f ;  /* 0x00000000008f781c */ /* 0x000fda0000703f70 */
[----:B------:R-:W-:Y:S05]  /*1030*/  @P0 BRA `(.L_x_68) ;  /* 0x00000004004c0947 */ /* 0x000fea0003800000 */
[----:B------:R-:W-:-:S13]  /*1040*/  LOP3.LUT P0, RZ, R7, 0x7fffffff, R4, 0xc8, !PT ;  /* 0x7fffffff07ff7812 */ /* 0x000fda000780c804 */
[----:B------:R-:W-:Y:S05]  /*1050*/  @!P0 BRA `(.L_x_69) ;  /* 0x00000004003c8947 */ /* 0x000fea0003800000 */
[C---:B------:R-:W-:Y:S02]  /*1060*/  FSETP.NEU.FTZ.AND P1, PT, |R4|.reuse, +INF , PT ;  /* 0x7f8000000400780b */ /* 0x040fe40003f3d200 */
[----:B------:R-:W-:Y:S02]  /*1070*/  FSETP.NEU.FTZ.AND P2, PT, |R7|, +INF , PT ;  /* 0x7f8000000700780b */ /* 0x000fe40003f5d200 */
[----:B------:R-:W-:-:S11]  /*1080*/  FSETP.NEU.FTZ.AND P0, PT, |R4|, +INF , PT ;  /* 0x7f8000000400780b */ /* 0x000fd60003f1d200 */
[----:B------:R-:W-:Y:S05]  /*1090*/  @!P2 BRA !P1, `(.L_x_69) ;  /* 0x00000004002ca947 */ /* 0x000fea0004800000 */
[----:B------:R-:W-:-:S04]  /*10a0*/  LOP3.LUT P1, RZ, R4, 0x7fffffff, RZ, 0xc0, !PT ;  /* 0x7fffffff04ff7812 */ /* 0x000fc8000782c0ff */
[----:B------:R-:W-:-:S13]  /*10b0*/  PLOP3.LUT P1, PT, P2, P1, PT, 0x2f, 0xf2 ;  /* 0x0000000000f2781c */ /* 0x000fda0001722577 */
[----:B------:R-:W-:Y:S05]  /*10c0*/  @P1 BRA `(.L_x_70) ;  /* 0x0000000400181947 */ /* 0x000fea0003800000 */
[----:B------:R-:W-:-:S04]  /*10d0*/  LOP3.LUT P1, RZ, R7, 0x7fffffff, RZ, 0xc0, !PT ;  /* 0x7fffffff07ff7812 */ /* 0x000fc8000782c0ff */
[----:B------:R-:W-:-:S13]  /*10e0*/  PLOP3.LUT P0, PT, P0, P1, PT, 0x2f, 0xf2 ;  /* 0x0000000000f2781c */ /* 0x000fda0000702577 */
[----:B------:R-:W-:Y:S05]  /*10f0*/  @P0 BRA `(.L_x_71) ;  /* 0x0000000400000947 */ /* 0x000fea0003800000 */
[----:B------:R-:W-:Y:S02]  /*1100*/  ISETP.GE.AND P0, PT, R2, RZ, PT ;  /* 0x000000ff0200720c */ /* 0x000fe40003f06270 */
[----:B------:R-:W-:-:S11]  /*1110*/  ISETP.GE.AND P1, PT, R11, RZ, PT ;  /* 0x000000ff0b00720c */ /* 0x000fd60003f26270 */
[----:B------:R-:W-:Y:S02]  /*1120*/  @P0 IMAD.MOV.U32 R10, RZ, RZ, RZ ;  /* 0x000000ffff0a0224 */ /* 0x000fe400078e00ff */
[----:B------:R-:W-:Y:S01]  /*1130*/  @!P0 FFMA R4, R4, 1.84467440737095516160e+19, RZ ;  /* 0x5f80000004048823 */ /* 0x000fe200000000ff */
[----:B------:R-:W-:Y:S02]  /*1140*/  @!P0 IMAD.MOV.U32 R10, RZ, RZ, -0x40 ;  /* 0xffffffc0ff0a8424 */ /* 0x000fe400078e00ff */
[----:B------:R-:W-:Y:S02]  /*1150*/  @!P1 FFMA R7, R7, 1.84467440737095516160e+19, RZ ;  /* 0x5f80000007079823 */ /* 0x000fe400000000ff */
[----:B------:R-:W-:-:S07]  /*1160*/  @!P1 VIADD R10, R10, 0x40 ;  /* 0x000000400a0a9836 */ /* 0x000fce0000000000 */
.L_x_67:
[----:B------:R-:W-:Y:S01]  /*1170*/  LEA R2, R16, 0xc0800000, 0x17 ;  /* 0xc080000010027811 */ /* 0x000fe200078eb8ff */
[----:B------:R-:W-:Y:S04]  /*1180*/  BSSY.RECONVERGENT B2, `(.L_x_72) ;  /* 0x0000036000027945 */ /* 0x000fe80003800200 */
[----:B------:R-:W-:Y:S01]  /*1190*/  IMAD.IADD R11, R7, 0x1, -R2 ;  /* 0x00000001070b7824 */ /* 0x000fe200078e0a02 */
[----:B------:R-:W-:-:S03]  /*11a0*/  IADD3 R7, PT, PT, R14, -0x7f, RZ ;  /* 0xffffff810e077810 */ /* 0x000fc60007ffe0ff */
[----:B------:R-:W0:Y:S01]  /*11b0*/  MUFU.RCP R12, R11 ;  /* 0x0000000b000c7308 */ /* 0x000e220000001000 */
[----:B------:R-:W-:Y:S01]  /*11c0*/  FADD.FTZ R13, -R11, -RZ ;  /* 0x800000ff0b0d7221 */ /* 0x000fe20000010100 */
[C---:B------:R-:W-:Y:S01]  /*11d0*/  IMAD R2, R7.reuse, -0x800000, R4 ;  /* 0xff80000007027824 */ /* 0x040fe200078e0204 */
[----:B------:R-:W-:-:S05]  /*11e0*/  IADD3 R7, PT, PT, R7, 0x7f, -R16 ;  /* 0x0000007f07077810 */ /* 0x000fca0007ffe810 */
[----:B------:R-:W-:Y:S02]  /*11f0*/  IMAD.IADD R7, R7, 0x1, R10 ;  /* 0x0000000107077824 */ /* 0x000fe400078e020a */
[----:B0-----:R-:W-:-:S04]  /*1200*/  FFMA R15, R12, R13, 1 ;  /* 0x3f8000000c0f7423 */ /* 0x001fc8000000000d */
[----:B------:R-:W-:-:S04]  /*1210*/  FFMA R17, R12, R15, R12 ;  /* 0x0000000f0c117223 */ /* 0x000fc8000000000c */
[----:B------:R-:W-:-:S04]  /*1220*/  FFMA R4, R2, R17, RZ ;  /* 0x0000001102047223 */ /* 0x000fc800000000ff */
[----:B------:R-:W-:-:S04]  /*1230*/  FFMA R15, R13, R4, R2 ;  /* 0x000000040d0f7223 */ /* 0x000fc80000000002 */
[----:B------:R-:W-:-:S04]  /*1240*/  FFMA R12, R17, R15, R4 ;  /* 0x0000000f110c7223 */ /* 0x000fc80000000004 */
[----:B------:R-:W-:-:S04]  /*1250*/  FFMA R13, R13, R12, R2 ;  /* 0x0000000c0d0d7223 */ /* 0x000fc80000000002 */
[----:B------:R-:W-:-:S05]  /*1260*/  FFMA R2, R17, R13, R12 ;  /* 0x0000000d11027223 */ /* 0x000fca000000000c */
[----:B------:R-:W-:-:S04]  /*1270*/  SHF.R.U32.HI R4, RZ, 0x17, R2 ;  /* 0x00000017ff047819 */ /* 0x000fc80000011602 */
[----:B------:R-:W-:-:S05]  /*1280*/  LOP3.LUT R4, R4, 0xff, RZ, 0xc0, !PT ;  /* 0x000000ff04047812 */ /* 0x000fca00078ec0ff */
[----:B------:R-:W-:-:S04]  /*1290*/  IMAD.IADD R14, R4, 0x1, R7 ;  /* 0x00000001040e7824 */ /* 0x000fc800078e0207 */
[----:B------:R-:W-:-:S05]  /*12a0*/  VIADD R4, R14, 0xffffffff ;  /* 0xffffffff0e047836 */ /* 0x000fca0000000000 */
[----:B------:R-:W-:-:S13]  /*12b0*/  ISETP.GE.U32.AND P0, PT, R4, 0xfe, PT ;  /* 0x000000fe0400780c */ /* 0x000fda0003f06070 */
[----:B------:R-:W-:Y:S05]  /*12c0*/  @!P0 BRA `(.L_x_73) ;  /* 0x0000000000808947 */ /* 0x000fea0003800000 */
[----:B------:R-:W-:-:S13]  /*12d0*/  ISETP.GT.AND P0, PT, R14, 0xfe, PT ;  /* 0x000000fe0e00780c */ /* 0x000fda0003f04270 */
[----:B------:R-:W-:Y:S05]  /*12e0*/  @P0 BRA `(.L_x_74) ;  /* 0x00000000006c0947 */ /* 0x000fea0003800000 */
[----:B------:R-:W-:-:S13]  /*12f0*/  ISETP.GE.AND P0, PT, R14, 0x1, PT ;  /* 0x000000010e00780c */ /* 0x000fda0003f06270 */
[----:B------:R-:W-:Y:S05]  /*1300*/  @P0 BRA `(.L_x_75) ;  /* 0x0000000000740947 */ /* 0x000fea0003800000 */
[----:B------:R-:W-:Y:S02]  /*1310*/  ISETP.GE.AND P0, PT, R14, -0x18, PT ;  /* 0xffffffe80e00780c */ /* 0x000fe40003f06270 */
[----:B------:R-:W-:-:S11]  /*1320*/  LOP3.LUT R2, R2, 0x80000000, RZ, 0xc0, !PT ;  /* 0x8000000002027812 */ /* 0x000fd600078ec0ff */
[----:B------:R-:W-:Y:S05]  /*1330*/  @!P0 BRA `(.L_x_75) ;  /* 0x0000000000688947 */ /* 0x000fea0003800000 */
[CCC-:B------:R-:W-:Y:S01]  /*1340*/  FFMA.RZ R4, R17.reuse, R13.reuse, R12.reuse ;  /* 0x0000000d11047223 */ /* 0x1c0fe2000000c00c */
[C---:B------:R-:W-:Y:S02]  /*1350*/  VIADD R11, R14.reuse, 0x20 ;  /* 0x000000200e0b7836 */ /* 0x040fe40000000000 */
[CCC-:B------:R-:W-:Y:S01]  /*1360*/  FFMA.RM R7, R17.reuse, R13.reuse, R12.reuse ;  /* 0x0000000d11077223 */ /* 0x1c0fe2000000400c */
[----:B------:R-:W-:Y:S02]  /*1370*/  ISETP.NE.AND P2, PT, R14, RZ, PT ;  /* 0x000000ff0e00720c */ /* 0x000fe40003f45270 */
[----:B------:R-:W-:Y:S01]  /*1380*/  LOP3.LUT R10, R4, 0x7fffff, RZ, 0xc0, !PT ;  /* 0x007fffff040a7812 */ /* 0x000fe200078ec0ff */
[----:B------:R-:W-:Y:S01]  /*1390*/  FFMA.RP R4, R17, R13, R12 ;  /* 0x0000000d11047223 */ /* 0x000fe2000000800c */
[----:B------:R-:W-:Y:S02]  /*13a0*/  ISETP.NE.AND P1, PT, R14, RZ, PT ;  /* 0x000000ff0e00720c */ /* 0x000fe40003f25270 */
[----:B------:R-:W-:-:S02]  /*13b0*/  LOP3.LUT R10, R10, 0x800000, RZ, 0xfc, !PT ;  /* 0x008000000a0a7812 */ /* 0x000fc400078efcff */
[----:B------:R-:W-:Y:S02]  /*13c0*/  IADD3 R12, PT, PT, -R14, RZ, RZ ;  /* 0x000000ff0e0c7210 */ /* 0x000fe40007ffe1ff */
[----:B------:R-:W-:Y:S02]  /*13d0*/  SHF.L.U32 R11, R10, R11, RZ ;  /* 0x0000000b0a0b7219 */ /* 0x000fe400000006ff */
[----:B------:R-:W-:Y:S02]  /*13e0*/  FSETP.NEU.FTZ.AND P0, PT, R4, R7, PT ;  /* 0x000000070400720b */ /* 0x000fe40003f1d000 */
[----:B------:R-:W-:Y:S02]  /*13f0*/  SEL R7, R12, RZ, P2 ;  /* 0x000000ff0c077207 */ /* 0x000fe40001000000 */
[----:B------:R-:W-:Y:S02]  /*1400*/  ISETP.NE.AND P1, PT, R11, RZ, P1 ;  /* 0x000000ff0b00720c */ /* 0x000fe40000f25270 */
[----:B------:R-:W-:-:S02]  /*1410*/  SHF.R.U32.HI R7, RZ, R7, R10 ;  /* 0x00000007ff077219 */ /* 0x000fc4000001160a */
[----:B------:R-:W-:Y:S02]  /*1420*/  PLOP3.LUT P0, PT, P0, P1, PT, 0xf8, 0x8f ;  /* 0x00000000008f781c */ /* 0x000fe40000703f70 */
[----:B------:R-:W-:Y:S02]  /*1430*/  SHF.R.U32.HI R11, RZ, 0x1, R7 ;  /* 0x00000001ff0b7819 */ /* 0x000fe40000011607 */
[----:B------:R-:W-:-:S04]  /*1440*/  SEL R4, RZ, 0x1, !P0 ;  /* 0x00000001ff047807 */ /* 0x000fc80004000000 */
[----:B------:R-:W-:-:S04]  /*1450*/  LOP3.LUT R4, R4, 0x1, R11, 0xf8, !PT ;  /* 0x0000000104047812 */ /* 0x000fc800078ef80b */
[----:B------:R-:W-:-:S05]  /*1460*/  LOP3.LUT R4, R4, R7, RZ, 0xc0, !PT ;  /* 0x0000000704047212 */ /* 0x000fca00078ec0ff */
[----:B------:R-:W-:-:S05]  /*1470*/  IMAD.IADD R11, R11, 0x1, R4 ;  /* 0x000000010b0b7824 */ /* 0x000fca00078e0204 */
[----:B------:R-:W-:Y:S01]  /*1480*/  LOP3.LUT R2, R11, R2, RZ, 0xfc, !PT ;  /* 0x000000020b027212 */ /* 0x000fe200078efcff */
[----:B------:R-:W-:Y:S06]  /*1490*/  BRA `(.L_x_75) ;  /* 0x0000000000107947 */ /* 0x000fec0003800000 */
.L_x_74:
[----:B------:R-:W-:-:S04]  /*14a0*/  LOP3.LUT R2, R2, 0x80000000, RZ, 0xc0, !PT ;  /* 0x8000000002027812 */ /* 0x000fc800078ec0ff */
[----:B------:R-:W-:Y:S01]  /*14b0*/  LOP3.LUT R2, R2, 0x7f800000, RZ, 0xfc, !PT ;  /* 0x7f80000002027812 */ /* 0x000fe200078efcff */
[----:B------:R-:W-:Y:S06]  /*14c0*/  BRA `(.L_x_75) ;  /* 0x0000000000047947 */ /* 0x000fec0003800000 */
.L_x_73:
[----:B------:R-:W-:-:S07]  /*14d0*/  IMAD R2, R7, 0x800000, R2 ;  /* 0x0080000007027824 */ /* 0x000fce00078e0202 */
.L_x_75:
[----:B------:R-:W-:Y:S05]  /*14e0*/  BSYNC.RECONVERGENT B2 ;  /* 0x0000000000027941 */ /* 0x000fea0003800200 */
.L_x_72:
[----:B------:R-:W-:Y:S05]  /*14f0*/  BRA `(.L_x_76) ;  /* 0x0000000000207947 */ /* 0x000fea0003800000 */
.L_x_71:
[----:B------:R-:W-:-:S04]  /*1500*/  LOP3.LUT R2, R7, 0x80000000, R4, 0x48, !PT ;  /* 0x8000000007027812 */ /* 0x000fc800078e4804 */
[----:B------:R-:W-:Y:S01]  /*1510*/  LOP3.LUT R2, R2, 0x7f800000, RZ, 0xfc, !PT ;  /* 0x7f80000002027812 */ /* 0x000fe200078efcff */
[----:B------:R-:W-:Y:S06]  /*1520*/  BRA `(.L_x_76) ;  /* 0x0000000000147947 */ /* 0x000fec0003800000 */
.L_x_70:
[----:B------:R-:W-:Y:S01]  /*1530*/  LOP3.LUT R2, R7, 0x80000000, R4, 0x48, !PT ;  /* 0x8000000007027812 */ /* 0x000fe200078e4804 */
[----:B------:R-:W-:Y:S06]  /*1540*/  BRA `(.L_x_76) ;  /* 0x00000000000c7947 */ /* 0x000fec0003800000 */
.L_x_69:
[----:B------:R-:W0:Y:S01]  /*1550*/  MUFU.RSQ R2, -QNAN ;  /* 0xffc0000000027908 */ /* 0x000e220000001400 */
[----:B------:R-:W-:Y:S05]  /*1560*/  BRA `(.L_x_76) ;  /* 0x0000000000047947 */ /* 0x000fea0003800000 */
.L_x_68:
[----:B------:R-:W-:-:S07]  /*1570*/  FADD.FTZ R2, R4, R7 ;  /* 0x0000000704027221 */ /* 0x000fce0000010000 */
.L_x_76:
[----:B------:R-:W-:Y:S05]  /*1580*/  BSYNC.RECONVERGENT B1 ;  /* 0x0000000000017941 */ /* 0x000fea0003800200 */
.L_x_66:
[----:B------:R-:W-:-:S04]  /*1590*/  IMAD.MOV.U32 R7, RZ, RZ, 0x0 ;  /* 0x00000000ff077424 */ /* 0x000fc800078e00ff */
[----:B0-----:R-:W-:Y:S05]  /*15a0*/  RET.REL.NODEC R6 `(_Z13calc_sphere_fiffPfS_) ;  /* 0xffffffe806947950 */ /* 0x001fea0003c3ffff */
.L_x_77:
        /* <DEDUP_REMOVED lines=13> */
.L_x_119:


//--------------------- .text._Z13calc_extern_fiPfS_ --------------------------
	.section	.text._Z13calc_extern_fiPfS_,"ax",@progbits
	.align	128
        .global         _Z13calc_extern_fiPfS_
        .type           _Z13calc_extern_fiPfS_,@function
        .size           _Z13calc_extern_fiPfS_,(.L_x_128 - _Z13calc_extern_fiPfS_)
        .other          _Z13calc_extern_fiPfS_,@"STO_CUDA_ENTRY STV_DEFAULT"
_Z13calc_extern_fiPfS_:
.text._Z13calc_extern_fiPfS_:
        /* <DEDUP_REMOVED lines=11> */
[----:B------:R-:W2:Y:S01]  /*00b0*/  LDC.64 R4, c[0x0][0x390] ;  /* 0x0000e400ff047b82 */ /* 0x000ea20000000a00 */
[----:B0-----:R-:W-:-:S05]  /*00c0*/  IMAD.WIDE R2, R7, 0x4, R2 ;  /* 0x0000000407027825 */ /* 0x001fca00078e0202 */
[----:B-1----:R-:W3:Y:S01]  /*00d0*/  LDG.E R9, desc[UR4][R2.64] ;  /* 0x0000000402097981 */ /* 0x002ee2000c1e1900 */
[----:B--2---:R-:W-:-:S05]  /*00e0*/  IMAD.WIDE R4, R7, 0x4, R4 ;  /* 0x0000000407047825 */ /* 0x004fca00078e0204 */
[----:B---3--:R-:W-:Y:S04]  /*00f0*/  STG.E desc[UR4][R4.64], R9 ;  /* 0x0000000904007986 */ /* 0x008fe8000c101904 */
[----:B------:R-:W2:Y:S04]  /*0100*/  LDG.E R7, desc[UR4][R2.64+0x4] ;  /* 0x0000040402077981 */ /* 0x000ea8000c1e1900 */
[----:B--2---:R-:W-:Y:S04]  /*0110*/  STG.E desc[UR4][R4.64+0x4], R7 ;  /* 0x0000040704007986 */ /* 0x004fe8000c101904 */
[----:B------:R-:W2:Y:S04]  /*0120*/  LDG.E R11, desc[UR4][R2.64+0x8] ;  /* 0x00000804020b7981 */ /* 0x000ea8000c1e1900 */
[----:B--2---:R-:W-:Y:S01]  /*0130*/  STG.E desc[UR4][R4.64+0x8], R11 ;  /* 0x0000080b04007986 */ /* 0x004fe2000c101904 */
[----:B------:R-:W-:Y:S05]  /*0140*/  EXIT ;  /* 0x000000000000794d */ /* 0x000fea0003800000 */
.L_x_78:
        /* <DEDUP_REMOVED lines=11> */
.L_x_128:


//--------------------- .text._Z9call_PRNGfPfP24curandStatePhilox4_32_10 --------------------------
	.section	.text._Z9call_PRNGfPfP24curandStatePhilox4_32_10,"ax",@progbits
	.align	128
        .global         _Z9call_PRNGfPfP24curandStatePhilox4_32_10
        .type           _Z9call_PRNGfPfP24curandStatePhilox4_32_10,@function
        .size           _Z9call_PRNGfPfP24curandStatePhilox4_32_10,(.L_x_120 - _Z9call_PRNGfPfP24curandStatePhilox4_32_10)
        .other          _Z9call_PRNGfPfP24curandStatePhilox4_32_10,@"STO_CUDA_ENTRY STV_DEFAULT"
_Z9call_PRNGfPfP24curandStatePhilox4_32_10:
.text._Z9call_PRNGfPfP24curandStatePhilox4_32_10:
[----:B------:R-:W-:Y:S01]  /*0000*/  LDC R1, c[0x0][0x37c] ;  /* 0x0000df00ff017b82 */ /* 0x000fe20000000800 */
[----:B------:R-:W0:Y:S07]  /*0010*/  S2R R0, SR_TID.X ;  /* 0x0000000000007919 */ /* 0x000e2e0000002100 */
[----:B------:R-:W0:Y:S01]  /*0020*/  S2UR UR4, SR_CTAID.X ;  /* 0x00000000000479c3 */ /* 0x000e220000002500 */
[----:B------:R-:W1:Y:S01]  /*0030*/  LDCU.64 UR6, c[0x0][0x358] ;  /* 0x00006b00ff0677ac */ /* 0x000e620008000a00 */
[----:B------:R-:W2:Y:S06]  /*0040*/  LDCU UR5, c[0x0][0x380] ;  /* 0x00007000ff0577ac */ /* 0x000eac0008000800 */
[----:B------:R-:W0:Y:S08]  /*0050*/  LDC R7, c[0x0][0x360] ;  /* 0x0000d800ff077b82 */ /* 0x000e300000000800 */
[----:B------:R-:W3:Y:S08]  /*0060*/  LDC.64 R4, c[0x0][0x390] ;  /* 0x0000e400ff047b82 */ /* 0x000ef00000000a00 */
[----:B------:R-:W4:Y:S01]  /*0070*/  LDC.64 R2, c[0x0][0x388] ;  /* 0x0000e200ff027b82 */ /* 0x000f220000000a00 */
[----:B0-----:R-:W-:Y:S01]  /*0080*/  IMAD R7, R7, UR4, R0 ;  /* 0x0000000407077c24 */ /* 0x001fe2000f8e0200 */
[----:B------:R-:W-:-:S03]  /*0090*/  UMOV UR4, URZ ;  /* 0x000000ff00047c82 */ /* 0x000fc60008000000 */
[----:B---3--:R-:W-:-:S04]  /*00a0*/  IMAD.WIDE R4, R7, 0x40, R4 ;  /* 0x0000004007047825 */ /* 0x008fc800078e0204 */
[----:B-12---:R-:W-:-:S07]  /*00b0*/  IMAD R7, R7, 0x3, RZ ;  /* 0x0000000307077824 */ /* 0x006fce00078e02ff */
.L_x_101:
[----:B--2---:R-:W2:Y:S01]  /*00c0*/  LDG.E R0, desc[UR6][R4.64+0x2c] ;  /* 0x00002c0604007981 */ /* 0x004ea2000c1e1900 */
[----:B------:R-:W-:Y:S01]  /*00d0*/  UIADD3 UR4, UPT, UPT, UR4, 0x1, URZ ;  /* 0x0000000104047890 */ /* 0x000fe2000fffe0ff */
[----:B------:R-:W-:Y:S03]  /*00e0*/  BSSY.RECONVERGENT B0, `(.L_x_79) ;  /* 0x0000120000007945 */ /* 0x000fe60003800200 */
[----:B------:R-:W-:Y:S01]  /*00f0*/  UISETP.NE.AND UP0, UPT, UR4, 0x3, UPT ;  /* 0x000000030400788c */ /* 0x000fe2000bf05270 */
[----:B--2---:R-:W-:-:S13]  /*0100*/  ISETP.NE.AND P0, PT, R0, 0x1, PT ;  /* 0x000000010000780c */ /* 0x004fda0003f05270 */
[----:B01-3--:R-:W-:Y:S05]  /*0110*/  @!P0 BRA `(.L_x_80) ;  /* 0x0000001000688947 */ /* 0x00bfea0003800000 */
[----:B------:R-:W2:Y:S01]  /*0120*/  LDG.E R0, desc[UR6][R4.64+0x28] ;  /* 0x0000280604007981 */ /* 0x000ea2000c1e1900 */
[----:B------:R-:W-:Y:S01]  /*0130*/  BSSY.RECONVERGENT B1, `(.L_x_81) ;  /* 0x0000011000017945 */ /* 0x000fe20003800200 */
[C---:B--2---:R-:W-:Y:S02]  /*0140*/  ISETP.NE.AND P0, PT, R0.reuse, 0x1, PT ;  /* 0x000000010000780c */ /* 0x044fe40003f05270 */
[----:B------:R-:W-:-:S11]  /*0150*/  IADD3 R6, PT, PT, R0, 0x1, RZ ;  /* 0x0000000100067810 */ /* 0x000fd60007ffe0ff */
[----:B------:R-:W-:Y:S05]  /*0160*/  @!P0 BRA `(.L_x_82) ;  /* 0x0000000000308947 */ /* 0x000fea0003800000 */
[----:B------:R-:W-:-:S05]  /*0170*/  IMAD.MOV.U32 R9, RZ, RZ, -0x2 ;  /* 0xfffffffeff097424 */ /* 0x000fca00078e00ff */
[----:B------:R-:W-:-:S04]  /*0180*/  VIADDMNMX.U32 R0, R0, R9, 0x2, PT ;  /* 0x0000000200007446 */ /* 0x000fc80003800009 */
[----:B------:R-:W-:-:S04]  /*0190*/  SHF.L.U32 R0, R0, 0x2, RZ ;  /* 0x0000000200007819 */ /* 0x000fc800000006ff */
[----:B------:R-:W0:Y:S02]  /*01a0*/  LDC R8, c[0x2][R0] ;  /* 0x0080000000087b82 */ /* 0x000e240000000800 */
[----:B0-----:R-:W-:-:S04]  /*01b0*/  SHF.R.S32.HI R9, RZ, 0x1f, R8 ;  /* 0x0000001fff097819 */ /* 0x001fc80000011408 */
.L_x_105:
[----:B------:R-:W-:Y:S05]  /*01c0*/  BRX R8 -0x1d0                                                           (*"BRANCH_TARGETS .L_x_106,.L_x_107,.L_x_108"*) ;  /* 0xfffffffc088c7949 */ /* 0x000fea000383ffff */
.L_x_108:
[----:B------:R1:W5:Y:S01]  /*01d0*/  LDG.E R0, desc[UR6][R4.64+0x10] ;  /* 0x0000100604007981 */ /* 0x000362000c1e1900 */
[----:B------:R-:W-:Y:S05]  /*01e0*/  BRA `(.L_x_83) ;  /* 0x0000000000147947 */ /* 0x000fea0003800000 */
.L_x_106:
[----:B------:R2:W5:Y:S01]  /*01f0*/  LDG.E R0, desc[UR6][R4.64+0x18] ;  /* 0x0000180604007981 */ /* 0x000562000c1e1900 */
[----:B------:R-:W-:Y:S05]  /*0200*/  BRA `(.L_x_83) ;  /* 0x00000000000c7947 */ /* 0x000fea0003800000 */
.L_x_107:
[----:B------:R0:W5:Y:S01]  /*0210*/  LDG.E R0, desc[UR6][R4.64+0x1c] ;  /* 0x00001c0604007981 */ /* 0x000162000c1e1900 */
[----:B------:R-:W-:Y:S05]  /*0220*/  BRA `(.L_x_83) ;  /* 0x0000000000047947 */ /* 0x000fea0003800000 */
.L_x_82:
[----:B------:R3:W5:Y:S02]  /*0230*/  LDG.E R0, desc[UR6][R4.64+0x14] ;  /* 0x0000140604007981 */ /* 0x000764000c1e1900 */
.L_x_83:
[----:B------:R-:W-:Y:S05]  /*0240*/  BSYNC.RECONVERGENT B1 ;  /* 0x0000000000017941 */ /* 0x000fea0003800200 */
.L_x_81:
[----:B------:R-:W-:Y:S01]  /*0250*/  ISETP.NE.AND P0, PT, R6, 0x4, PT ;  /* 0x000000040600780c */ /* 0x000fe20003f05270 */
[----:B------:R-:W-:-:S12]  /*0260*/  BSSY.RECONVERGENT B1, `(.L_x_84) ;  /* 0x000005c000017945 */ /* 0x000fd80003800200 */
[----:B------:R-:W-:Y:S05]  /*0270*/  @P0 BRA `(.L_x_85) ;  /* 0x0000000400680947 */ /* 0x000fea0003800000 */
[----:B------:R-:W2:Y:S01]  /*0280*/  LDG.E.64 R12, desc[UR6][R4.64] ;  /* 0x00000006040c7981 */ /* 0x000ea2000c1e1b00 */
[----:B------:R-:W-:Y:S01]  /*0290*/  BSSY.RECONVERGENT B2, `(.L_x_86) ;  /* 0x0000016000027945 */ /* 0x000fe20003800200 */
[----:B--2---:R-:W-:-:S05]  /*02a0*/  VIADD R15, R12, 0x1 ;  /* 0x000000010c0f7836 */ /* 0x004fca0000000000 */
[----:B------:R2:W-:Y:S01]  /*02b0*/  STG.E desc[UR6][R4.64], R15 ;  /* 0x0000000f04007986 */ /* 0x0005e2000c101906 */
[----:B------:R-:W-:-:S13]  /*02c0*/  ISETP.NE.AND P0, PT, R15, RZ, PT ;  /* 0x000000ff0f00720c */ /* 0x000fda0003f05270 */
[----:B--2---:R-:W-:Y:S05]  /*02d0*/  @!P0 BRA `(.L_x_87) ;  /* 0x0000000000088947 */ /* 0x004fea0003800000 */
[----:B------:R2:W5:Y:S01]  /*02e0*/  LDG.E R11, desc[UR6][R4.64+0x8] ;  /* 0x00000806040b7981 */ /* 0x000562000c1e1900 */
[----:B------:R-:W-:Y:S05]  /*02f0*/  BRA `(.L_x_88) ;  /* 0x00000000003c7947 */ /* 0x000fea0003800000 */
.L_x_87:
[----:B------:R2:W5:Y:S01]  /*0300*/  LDG.E R11, desc[UR6][R4.64+0x8] ;  /* 0x00000806040b7981 */ /* 0x000562000c1e1900 */
[----:B------:R-:W-:-:S04]  /*0310*/  IADD3 R13, PT, PT, R13, 0x1, RZ ;  /* 0x000000010d0d7810 */ /* 0x000fc80007ffe0ff */
[----:B------:R-:W-:Y:S01]  /*0320*/  ISETP.NE.AND P0, PT, R13, RZ, PT ;  /* 0x000000ff0d00720c */ /* 0x000fe20003f05270 */
[----:B------:R2:W-:-:S12]  /*0330*/  STG.E desc[UR6][R4.64+0x4], R13 ;  /* 0x0000040d04007986 */ /* 0x0005d8000c101906 */
[----:B--2---:R-:W-:Y:S05]  /*0340*/  @P0 BRA `(.L_x_88) ;  /* 0x0000000000280947 */ /* 0x004fea0003800000 */
[----:B-----5:R-:W-:Y:S02]  /*0350*/  VIADD R11, R11, 0x1 ;  /* 0x000000010b0b7836 */ /* 0x020fe40000000000 */
[----:B------:R-:W-:-:S03]  /*0360*/  HFMA2 R13, -RZ, RZ, 0, 0 ;  /* 0x00000000ff0d7431 */ /* 0x000fc600000001ff */
[----:B------:R2:W-:Y:S01]  /*0370*/  STG.E desc[UR6][R4.64+0x8], R11 ;  /* 0x0000080b04007986 */ /* 0x0005e2000c101906 */
[----:B------:R-:W-:-:S13]  /*0380*/  ISETP.NE.AND P0, PT, R11, RZ, PT ;  /* 0x000000ff0b00720c */ /* 0x000fda0003f05270 */
[----:B--2---:R-:W-:Y:S05]  /*0390*/  @P0 BRA `(.L_x_88) ;  /* 0x0000000000140947 */ /* 0x004fea0003800000 */
[----:B------:R-:W2:Y:S01]  /*03a0*/  LDG.E R6, desc[UR6][R4.64+0xc] ;  /* 0x00000c0604067981 */ /* 0x000ea2000c1e1900 */
[----:B------:R-:W-:Y:S01]  /*03b0*/  MOV R11, RZ ;  /* 0x000000ff000b7202 */ /* 0x000fe20000000f00 */
[----:B------:R-:W-:Y:S02]  /*03c0*/  IMAD.MOV.U32 R13, RZ, RZ, RZ ;  /* 0x000000ffff0d7224 */ /* 0x000fe400078e00ff */
[----:B--2---:R-:W-:-:S05]  /*03d0*/  VIADD R9, R6, 0x1 ;  /* 0x0000000106097836 */ /* 0x004fca0000000000 */
[----:B------:R2:W-:Y:S02]  /*03e0*/  STG.E desc[UR6][R4.64+0xc], R9 ;  /* 0x00000c0904007986 */ /* 0x0005e4000c101906 */
.L_x_88:
[----:B------:R-:W-:Y:S05]  /*03f0*/  BSYNC.RECONVERGENT B2 ;  /* 0x0000000000027941 */ /* 0x000fea0003800200 */
.L_x_86:
[----:B--2---:R-:W2:Y:S04]  /*0400*/  LDG.E.64 R8, desc[UR6][R4.64+0x20] ;  /* 0x0000200604087981 */ /* 0x004ea8000c1e1b00 */
[----:B------:R-:W3:Y:S01]  /*0410*/  LDG.E R14, desc[UR6][R4.64+0xc] ;  /* 0x00000c06040e7981 */ /* 0x000ee2000c1e1900 */
[----:B-----5:R-:W-:-:S04]  /*0420*/  IMAD.WIDE.U32 R10, R11, -0x326172a9, RZ ;  /* 0xcd9e8d570b0a7825 */ /* 0x020fc800078e00ff */
[----:B------:R-:W-:Y:S01]  /*0430*/  IMAD.HI.U32 R6, R15, -0x2daee0ad, RZ ;  /* 0xd2511f530f067827 */ /* 0x000fe200078e00ff */
[----:B------:R-:W-:Y:S02]  /*0440*/  MOV R15, 0xd2511f53 ;  /* 0xd2511f53000f7802 */ /* 0x000fe40000000f00 */
[----:B--2---:R-:W-:-:S03]  /*0450*/  LOP3.LUT R13, R8, R11, R13, 0x96, !PT ;  /* 0x0000000b080d7212 */ /* 0x004fc600078e960d */
[----:B------:R-:W-:Y:S01]  /*0460*/  IMAD R11, R12, R15, -0x2daee0ad ;  /* 0xd2511f530c0b7424 */ /* 0x000fe200078e020f */
[----:B------:R-:W-:Y:S01]  /*0470*/  IADD3 R17, PT, PT, R8, -0x61c88647, RZ ;  /* 0x9e3779b908117810 */ /* 0x000fe20007ffe0ff */
[C---:B------:R-:W-:Y:S01]  /*0480*/  VIADD R16, R9.reuse, 0xbb67ae85 ;  /* 0xbb67ae8509107836 */ /* 0x040fe20000000000 */
[----:B---3--:R-:W-:Y:S01]  /*0490*/  LOP3.LUT R6, R9, R14, R6, 0x96, !PT ;  /* 0x0000000e09067212 */ /* 0x008fe200078e9606 */
[----:B------:R-:W-:-:S04]  /*04a0*/  IMAD.WIDE.U32 R12, R13, -0x2daee0ad, RZ ;  /* 0xd2511f530d0c7825 */ /* 0x000fc800078e00ff */
[----:B------:R-:W-:Y:S01]  /*04b0*/  IMAD.WIDE.U32 R14, R6, -0x326172a9, RZ ;  /* 0xcd9e8d57060e7825 */ /* 0x000fe200078e00ff */
[----:B------:R-:W-:-:S03]  /*04c0*/  LOP3.LUT R11, R16, R13, R11, 0x96, !PT ;  /* 0x0000000d100b7212 */ /* 0x000fc600078e960b */
[----:B------:R-:W-:Y:S01]  /*04d0*/  VIADD R13, R8, 0x3c6ef372 ;  /* 0x3c6ef372080d7836 */ /* 0x000fe20000000000 */
[----:B------:R-:W-:Y:S01]  /*04e0*/  LOP3.LUT R17, R17, R10, R15, 0x96, !PT ;  /* 0x0000000a11117212 */ /* 0x000fe200078e960f */
[----:B------:R-:W-:Y:S01]  /*04f0*/  IMAD.WIDE.U32 R10, R11, -0x326172a9, RZ ;  /* 0xcd9e8d570b0a7825 */ /* 0x000fe200078e00ff */
[----:B------:R-:W-:-:S03]  /*0500*/  IADD3 R15, PT, PT, R9, 0x76cf5d0a, RZ ;  /* 0x76cf5d0a090f7810 */ /* 0x000fc60007ffe0ff */
[----:B------:R-:W-:Y:S01]  /*0510*/  IMAD.WIDE.U32 R16, R17, -0x2daee0ad, RZ ;  /* 0xd2511f5311107825 */ /* 0x000fe200078e00ff */
[----:B------:R-:W-:Y:S02]  /*0520*/  LOP3.LUT R13, R11, R14, R13, 0x96, !PT ;  /* 0x0000000e0b0d7212 */ /* 0x000fe400078e960d */
[----:B------:R-:W-:Y:S01]  /*0530*/  IADD3 R11, PT, PT, R8, -0x255992d5, RZ ;  /* 0xdaa66d2b080b7810 */ /* 0x000fe20007ffe0ff */
[----:B------:R-:W-:Y:S01]  /*0540*/  IMAD.MOV.U32 R6, RZ, RZ, RZ ;  /* 0x000000ffff067224 */ /* 0x000fe200078e00ff */
[----:B------:R-:W-:Y:S01]  /*0550*/  LOP3.LUT R15, R17, R15, R12, 0x96, !PT ;  /* 0x0000000f110f7212 */ /* 0x000fe200078e960c */
[----:B------:R-:W-:Y:S02]  /*0560*/  VIADD R17, R9, 0x32370b8f ;  /* 0x32370b8f09117836 */ /* 0x000fe40000000000 */
[----:B------:R-:W-:-:S04]  /*0570*/  IMAD.WIDE.U32 R12, R13, -0x2daee0ad, RZ ;  /* 0xd2511f530d0c7825 */ /* 0x000fc800078e00ff */
[----:B------:R-:W-:Y:S01]  /*0580*/  IMAD.WIDE.U32 R14, R15, -0x326172a9, RZ ;  /* 0xcd9e8d570f0e7825 */ /* 0x000fe200078e00ff */
[----:B------:R-:W-:-:S03]  /*0590*/  LOP3.LUT R17, R13, R16, R17, 0x96, !PT ;  /* 0x000000100d117212 */ /* 0x000fc600078e9611 */
[----:B------:R-:W-:Y:S01]  /*05a0*/  VIADD R13, R8, 0x78dde6e4 ;  /* 0x78dde6e4080d7836 */ /* 0x000fe20000000000 */
[----:B------:R-:W-:Y:S01]  /*05b0*/  LOP3.LUT R16, R15, R10, R11, 0x96, !PT ;  /* 0x0000000a0f107212 */ /* 0x000fe200078e960b */
[----:B------:R-:W-:Y:S01]  /*05c0*/  IMAD.WIDE.U32 R10, R17, -0x326172a9, RZ ;  /* 0xcd9e8d57110a7825 */ /* 0x000fe200078e00ff */
[----:B------:R-:W-:-:S03]  /*05d0*/  IADD3 R15, PT, PT, R9, -0x126145ec, RZ ;  /* 0xed9eba14090f7810 */ /* 0x000fc60007ffe0ff */
[----:B------:R-:W-:Y:S01]  /*05e0*/  IMAD.WIDE.U32 R16, R16, -0x2daee0ad, RZ ;  /* 0xd2511f5310107825 */ /* 0x000fe200078e00ff */
[----:B------:R-:W-:Y:S02]  /*05f0*/  LOP3.LUT R13, R11, R14, R13, 0x96, !PT ;  /* 0x0000000e0b0d7212 */ /* 0x000fe400078e960d */
[----:B------:R-:W-:Y:S02]  /*0600*/  IADD3 R11, PT, PT, R8, 0x1715609d, RZ ;  /* 0x1715609d080b7810 */ /* 0x000fe40007ffe0ff */
        /* <DEDUP_REMOVED lines=22> */
[----:B------:R-:W-:-:S04]  /*0770*/  LOP3.LUT R13, R17, R14, R13, 0x96, !PT ;  /* 0x0000000e110d7212 */ /* 0x000fc800078e960d */
[----:B------:R-:W-:Y:S01]  /*0780*/  LOP3.LUT R15, R11, R12, R15, 0x96, !PT ;  /* 0x0000000c0b0f7212 */ /* 0x000fe200078e960f */
[----:B------:R-:W-:Y:S01]  /*0790*/  VIADD R11, R9, 0x96a522ad ;  /* 0x96a522ad090b7836 */ /* 0x000fe20000000000 */
[----:B------:R-:W-:Y:S01]  /*07a0*/  IADD3 R9, PT, PT, R8, -0x700cb87f, RZ ;  /* 0x8ff3478108097810 */ /* 0x000fe20007ffe0ff */
[----:B------:R-:W-:-:S04]  /*07b0*/  IMAD.WIDE.U32 R12, R13, -0x2daee0ad, RZ ;  /* 0xd2511f530d0c7825 */ /* 0x000fc800078e00ff */
[----:B------:R-:W-:Y:S01]  /*07c0*/  IMAD.WIDE.U32 R14, R15, -0x326172a9, RZ ;  /* 0xcd9e8d570f0e7825 */ /* 0x000fe200078e00ff */
[----:B------:R-:W-:-:S03]  /*07d0*/  LOP3.LUT R10, R13, R10, R11, 0x96, !PT ;  /* 0x0000000a0d0a7212 */ /* 0x000fc600078e960b */
[----:B------:R-:W-:Y:S01]  /*07e0*/  IMAD.MOV.U32 R11, RZ, RZ, R12 ;  /* 0x000000ffff0b7224 */ /* 0x000fe200078e000c */
[----:B------:R-:W-:Y:S02]  /*07f0*/  LOP3.LUT R8, R15, R16, R9, 0x96, !PT ;  /* 0x000000100f087212 */ /* 0x000fe400078e9609 */
[----:B------:R-:W-:-:S05]  /*0800*/  MOV R9, R14 ;  /* 0x0000000e00097202 */ /* 0x000fca0000000f00 */
[----:B------:R2:W-:Y:S02]  /*0810*/  STG.E.128 desc[UR6][R4.64+0x10], R8 ;  /* 0x0000100804007986 */ /* 0x0005e4000c101d06 */
.L_x_85:
[----:B------:R-:W-:Y:S05]  /*0820*/  BSYNC.RECONVERGENT B1 ;  /* 0x0000000000017941 */ /* 0x000fea0003800200 */
.L_x_84:
[C---:B--2---:R-:W-:Y:S01]  /*0830*/  IADD3 R11, PT, PT, R6.reuse, 0x1, RZ ;  /* 0x00000001060b7810 */ /* 0x044fe20007ffe0ff */
[----:B------:R-:W-:Y:S01]  /*0840*/  BSSY.RECONVERGENT B1, `(.L_x_89) ;  /* 0x0000011000017945 */ /* 0x000fe20003800200 */
[----:B------:R-:W-:-:S03]  /*0850*/  ISETP.NE.AND P0, PT, R6, 0x1, PT ;  /* 0x000000010600780c */ /* 0x000fc60003f05270 */
[----:B------:R2:W-:Y:S10]  /*0860*/  STG.E desc[UR6][R4.64+0x28], R11 ;  /* 0x0000280b04007986 */ /* 0x0005f4000c101906 */
[----:B------:R-:W-:Y:S05]  /*0870*/  @!P0 BRA `(.L_x_90) ;  /* 0x0000000000308947 */ /* 0x000fea0003800000 */
[----:B------:R-:W-:-:S05]  /*0880*/  IMAD.MOV.U32 R9, RZ, RZ, -0x2 ;  /* 0xfffffffeff097424 */ /* 0x000fca00078e00ff */
[----:B------:R-:W-:-:S04]  /*0890*/  VIADDMNMX.U32 R6, R6, R9, 0x2, PT ;  /* 0x0000000206067446 */ /* 0x000fc80003800009 */
[----:B------:R-:W-:-:S04]  /*08a0*/  SHF.L.U32 R6, R6, 0x2, RZ ;  /* 0x0000000206067819 */ /* 0x000fc800000006ff */
[----:B------:R-:W0:Y:S02]  /*08b0*/  LDC R8, c[0x2][R6+0xc] ;  /* 0x0080030006087b82 */ /* 0x000e240000000800 */
[----:B0-----:R-:W-:-:S04]  /*08c0*/  SHF.R.S32.HI R9, RZ, 0x1f, R8 ;  /* 0x0000001fff097819 */ /* 0x001fc80000011408 */
.L_x_109:
[----:B------:R-:W-:Y:S05]  /*08d0*/  BRX R8 -0x8e0                                                           (*"BRANCH_TARGETS .L_x_110,.L_x_111,.L_x_112"*) ;  /* 0xfffffff408c87949 */ /* 0x000fea000383ffff */
.L_x_112:
[----:B------:R0:W5:Y:S01]  /*08e0*/  LDG.E R6, desc[UR6][R4.64+0x10] ;  /* 0x0000100604067981 */ /* 0x000162000c1e1900 */
[----:B------:R-:W-:Y:S05]  /*08f0*/  BRA `(.L_x_91) ;  /* 0x0000000000147947 */ /* 0x000fea0003800000 */
.L_x_110:
[----:B------:R0:W5:Y:S01]  /*0900*/  LDG.E R6, desc[UR6][R4.64+0x18] ;  /* 0x0000180604067981 */ /* 0x000162000c1e1900 */
[----:B------:R-:W-:Y:S05]  /*0910*/  BRA `(.L_x_91) ;  /* 0x00000000000c7947 */ /* 0x000fea0003800000 */
.L_x_111:
[----:B------:R0:W5:Y:S01]  /*0920*/  LDG.E R6, desc[UR6][R4.64+0x1c] ;  /* 0x00001c0604067981 */ /* 0x000162000c1e1900 */
[----:B------:R-:W-:Y:S05]  /*0930*/  BRA `(.L_x_91) ;  /* 0x0000000000047947 */ /* 0x000fea0003800000 */
.L_x_90:
[----:B------:R0:W5:Y:S02]  /*0940*/  LDG.E R6, desc[UR6][R4.64+0x14] ;  /* 0x0000140604067981 */ /* 0x000164000c1e1900 */
.L_x_91:
[----:B------:R-:W-:Y:S05]  /*0950*/  BSYNC.RECONVERGENT B1 ;  /* 0x0000000000017941 */ /* 0x000fea0003800200 */
.L_x_89:
        /* <DEDUP_REMOVED lines=11> */
.L_x_95:
        /* <DEDUP_REMOVED lines=15> */
.L_x_96:
[----:B------:R-:W-:Y:S05]  /*0b00*/  BSYNC.RECONVERGENT B2 ;  /* 0x0000000000027941 */ /* 0x000fea0003800200 */
.L_x_94:
[----:B--2---:R-:W2:Y:S04]  /*0b10*/  LDG.E.64 R8, desc[UR6][R4.64+0x20] ;  /* 0x0000200604087981 */ /* 0x004ea8000c1e1b00 */
[----:B------:R-:W3:Y:S01]  /*0b20*/  LDG.E R16, desc[UR6][R4.64+0xc] ;  /* 0x00000c0604107981 */ /* 0x000ee2000c1e1900 */
[----:B-----5:R-:W-:-:S03]  /*0b30*/  IMAD.WIDE.U32 R10, R11, -0x326172a9, RZ ;  /* 0xcd9e8d570b0a7825 */ /* 0x020fc600078e00ff */
[----:B------:R0:W-:Y:S01]  /*0b40*/  STG.E desc[UR6][R4.64+0x28], RZ ;  /* 0x000028ff04007986 */ /* 0x0001e2000c101906 */
[----:B------:R-:W-:Y:S01]  /*0b50*/  IMAD.HI.U32 R14, R15, -0x2daee0ad, RZ ;  /* 0xd2511f530f0e7827 */ /* 0x000fe200078e00ff */
[----:B------:R-:W-:Y:S02]  /*0b60*/  MOV R15, 0xd2511f53 ;  /* 0xd2511f53000f7802 */ /* 0x000fe40000000f00 */
[----:B--2---:R-:W-:-:S03]  /*0b70*/  LOP3.LUT R13, R8, R11, R13, 0x96, !PT ;  /* 0x0000000b080d7212 */ /* 0x004fc600078e960d */
[----:B------:R-:W-:Y:S01]  /*0b80*/  IMAD R11, R12, R15, -0x2daee0ad ;  /* 0xd2511f530c0b7424 */ /* 0x000fe200078e020f */
[----:B------:R-:W-:Y:S02]  /*0b90*/  IADD3 R17, PT, PT, R8, -0x61c88647, RZ ;  /* 0x9e3779b908117810 */ /* 0x000fe40007ffe0ff */
[C---:B---3--:R-:W-:Y:S01]  /*0ba0*/  LOP3.LUT R14, R9.reuse, R16, R14, 0x96, !PT ;  /* 0x00000010090e7212 */ /* 0x048fe200078e960e */
        /* <DEDUP_REMOVED lines=10> */
[----:B------:R-:W-:Y:S02]  /*0c50*/  IADD3 R11, PT, PT, R8, -0x255992d5, RZ ;  /* 0xdaa66d2b080b7810 */ /* 0x000fe40007ffe0ff */
        /* <DEDUP_REMOVED lines=17> */
[----:B------:R-:W-:Y:S02]  /*0d70*/  IADD3 R13, PT, PT, R8, -0x4ab325aa, RZ ;  /* 0xb54cda56080d7810 */ /* 0x000fe40007ffe0ff */
        /* <DEDUP_REMOVED lines=10> */
[----:B------:R-:W-:Y:S02]  /*0e20*/  LOP3.LUT R17, R13, R16, R17, 0x96, !PT ;  /* 0x000000100d117212 */ /* 0x000fe400078e9611 */
[----:B------:R-:W-:Y:S02]  /*0e30*/  IADD3 R13, PT, PT, R8, -0xe443238, RZ ;  /* 0xf1bbcdc8080d7810 */ /* 0x000fe40007ffe0ff */
[----:B------:R-:W-:Y:S01]  /*0e40*/  LOP3.LUT R11, R15, R10, R11, 0x96, !PT ;  /* 0x0000000a0f0b7212 */ /* 0x000fe200078e960b */
[----:B------:R-:W-:-:S04]  /*0e50*/  IMAD.WIDE.U32 R16, R17, -0x326172a9, RZ ;  /* 0xcd9e8d5711107825 */ /* 0x000fc800078e00ff */
[----:B------:R-:W-:Y:S01]  /*0e60*/  IMAD.WIDE.U32 R10, R11, -0x2daee0ad, RZ ;  /* 0xd2511f530b0a7825 */ /* 0x000fe200078e00ff */
[----:B------:R-:W-:-:S03]  /*0e70*/  LOP3.LUT R13, R17, R14, R13, 0x96, !PT ;  /* 0x0000000e110d7212 */ /* 0x000fc600078e960d */
[----:B------:R-:W-:-:S05]  /*0e80*/  VIADD R15, R9, 0xdb3d7428 ;  /* 0xdb3d7428090f7836 */ /* 0x000fca0000000000 */
[----:B------:R-:W-:Y:S01]  /*0e90*/  LOP3.LUT R15, R11, R12, R15, 0x96, !PT ;  /* 0x0000000c0b0f7212 */ /* 0x000fe200078e960f */
[----:B------:R-:W-:Y:S01]  /*0ea0*/  IMAD.WIDE.U32 R12, R13, -0x2daee0ad, RZ ;  /* 0xd2511f530d0c7825 */ /* 0x000fe200078e00ff */
[----:B------:R-:W-:Y:S02]  /*0eb0*/  IADD3 R11, PT, PT, R9, -0x695add53, RZ ;  /* 0x96a522ad090b7810 */ /* 0x000fe40007ffe0ff */
[----:B------:R-:W-:Y:S01]  /*0ec0*/  IADD3 R9, PT, PT, R8, -0x700cb87f, RZ ;  /* 0x8ff3478108097810 */ /* 0x000fe20007ffe0ff */
[----:B------:R-:W-:Y:S01]  /*0ed0*/  IMAD.WIDE.U32 R14, R15, -0x326172a9, RZ ;  /* 0xcd9e8d570f0e7825 */ /* 0x000fe200078e00ff */
[----:B------:R-:W-:-:S03]  /*0ee0*/  LOP3.LUT R10, R13, R10, R11, 0x96, !PT ;  /* 0x0000000a0d0a7212 */ /* 0x000fc600078e960b */
[----:B------:R-:W-:Y:S01]  /*0ef0*/  IMAD.MOV.U32 R11, RZ, RZ, R12 ;  /* 0x000000ffff0b7224 */ /* 0x000fe200078e000c */
[----:B------:R-:W-:Y:S02]  /*0f00*/  LOP3.LUT R8, R15, R16, R9, 0x96, !PT ;  /* 0x000000100f087212 */ /* 0x000fe400078e9609 */
[----:B------:R-:W-:-:S05]  /*0f10*/  MOV R9, R14 ;  /* 0x0000000e00097202 */ /* 0x000fca0000000f00 */
[----:B------:R0:W-:Y:S02]  /*0f20*/  STG.E.128 desc[UR6][R4.64+0x10], R8 ;  /* 0x0000100804007986 */ /* 0x0001e4000c101d06 */
.L_x_93:
[----:B------:R-:W-:Y:S05]  /*0f30*/  BSYNC.RECONVERGENT B1 ;  /* 0x0000000000017941 */ /* 0x000fea0003800200 */
.L_x_92:
[----:B0-----:R-:W-:Y:S01]  /*0f40*/  HFMA2 R9, -RZ, RZ, 0.1171875, 0 ;  /* 0x2f800000ff097431 */ /* 0x001fe200000001ff */
[----:B-----5:R-:W-:Y:S01]  /*0f50*/  I2FP.F32.U32 R0, R0 ;  /* 0x0000000000007245 */ /* 0x020fe20000201000 */
[----:B------:R-:W-:Y:S01]  /*0f60*/  BSSY.RECONVERGENT B1, `(.L_x_97) ;  /* 0x000002c000017945 */ /* 0x000fe20003800200 */
[----:B--2---:R-:W-:Y:S02]  /*0f70*/  MOV R11, 0x3e055027 ;  /* 0x3e055027000b7802 */ /* 0x004fe40000000f00 */
[----:B------:R-:W-:Y:S01]  /*0f80*/  I2FP.F32.U32 R6, R6 ;  /* 0x0000000600067245 */ /* 0x000fe20000201000 */
[----:B------:R-:W-:-:S05]  /*0f90*/  FFMA R0, R0, R9, 1.1641532182693481445e-10 ;  /* 0x2f00000000007423 */ /* 0x000fca0000000009 */
[----:B------:R-:W-:-:S13]  /*0fa0*/  FSETP.GEU.AND P0, PT, R0, 1.175494350822287508e-38, PT ;  /* 0x008000000000780b */ /* 0x000fda0003f0e000 */
[----:B------:R-:W-:-:S04]  /*0fb0*/  @!P0 FMUL R0, R0, 8388608 ;  /* 0x4b00000000008820 */ /* 0x000fc80000400000 */
[----:B------:R-:W-:-:S05]  /*0fc0*/  VIADD R8, R0, 0xc0d55555 ;  /* 0xc0d5555500087836 */ /* 0x000fca0000000000 */
[----:B------:R-:W-:-:S04]  /*0fd0*/  LOP3.LUT R9, R8, 0xff800000, RZ, 0xc0, !PT ;  /* 0xff80000008097812 */ /* 0x000fc800078ec0ff */
[-C--:B------:R-:W-:Y:S02]  /*0fe0*/  IADD3 R8, PT, PT, R0, -R9.reuse, RZ ;  /* 0x8000000900087210 */ /* 0x080fe40007ffe0ff */
[----:B------:R-:W-:-:S03]  /*0ff0*/  I2FP.F32.S32 R9, R9 ;  /* 0x0000000900097245 */ /* 0x000fc60000201400 */
[----:B------:R-:W-:Y:S01]  /*1000*/  FADD R10, R8, -1 ;  /* 0xbf800000080a7421 */ /* 0x000fe20000000000 */
[----:B------:R-:W-:Y:S02]  /*1010*/  FSEL R8, RZ, -23, P0 ;  /* 0xc1b80000ff087808 */ /* 0x000fe40000000000 */
[----:B------:R-:W-:Y:S01]  /*1020*/  ISETP.GT.U32.AND P0, PT, R0, 0x7f7fffff, PT ;  /* 0x7f7fffff0000780c */ /* 0x000fe20003f04070 */
[C---:B------:R-:W-:Y:S02]  /*1030*/  FFMA R11, R10.reuse, -R11, 0.14084610342979431152 ;  /* 0x3e1039f60a0b7423 */ /* 0x040fe4000000080b */
[----:B------:R-:W-:Y:S01]  /*1040*/  FFMA R8, R9, 1.1920928955078125e-07, R8 ;  /* 0x3400000009087823 */ /* 0x000fe20000000008 */
[----:B------:R-:W-:Y:S02]  /*1050*/  IMAD.MOV.U32 R9, RZ, RZ, 0x7f800000 ;  /* 0x7f800000ff097424 */ /* 0x000fe400078e00ff */
[----:B------:R-:W-:-:S04]  /*1060*/  FFMA R11, R10, R11, -0.12148627638816833496 ;  /* 0xbdf8cdcc0a0b7423 */ /* 0x000fc8000000000b */
[----:B------:R-:W-:-:S04]  /*1070*/  FFMA R11, R10, R11, 0.13980610668659210205 ;  /* 0x3e0f29550a0b7423 */ /* 0x000fc8000000000b */
[----:B------:R-:W-:-:S04]  /*1080*/  FFMA R11, R10, R11, -0.16684235632419586182 ;  /* 0xbe2ad8b90a0b7423 */ /* 0x000fc8000000000b */
[----:B------:R-:W-:-:S04]  /*1090*/  FFMA R11, R10, R11, 0.20012299716472625732 ;  /* 0x3e4ced0b0a0b7423 */ /* 0x000fc8000000000b */
[----:B------:R-:W-:-:S04]  /*10a0*/  FFMA R11, R10, R11, -0.24999669194221496582 ;  /* 0xbe7fff220a0b7423 */ /* 0x000fc8000000000b */
[----:B------:R-:W-:-:S04]  /*10b0*/  FFMA R11, R10, R11, 0.33333182334899902344 ;  /* 0x3eaaaa780a0b7423 */ /* 0x000fc8000000000b */
[----:B------:R-:W-:-:S04]  /*10c0*/  FFMA R11, R10, R11, -0.5 ;  /* 0xbf0000000a0b7423 */ /* 0x000fc8000000000b */
[----:B------:R-:W-:-:S04]  /*10d0*/  FMUL R11, R10, R11 ;  /* 0x0000000b0a0b7220 */ /* 0x000fc80000400000 */
[----:B------:R-:W-:-:S04]  /*10e0*/  FFMA R11, R10, R11, R10 ;  /* 0x0000000b0a0b7223 */ /* 0x000fc8000000000a */
[----:B------:R-:W-:Y:S01]  /*10f0*/  FFMA R8, R8, 0.69314718246459960938, R11 ;  /* 0x3f31721808087823 */ /* 0x000fe2000000000b */
[C---:B------:R-:W-:Y:S01]  /*1100*/  @P0 FFMA R8, R0.reuse, R9, +INF ;  /* 0x7f80000000080423 */ /* 0x040fe20000000009 */
[----:B------:R-:W-:Y:S01]  /*1110*/  FSETP.NEU.AND P0, PT, R0, RZ, PT ;  /* 0x000000ff0000720b */ /* 0x000fe20003f0d000 */
[----:B------:R-:W-:Y:S02]  /*1120*/  HFMA2 R9, -RZ, RZ, 0.1495361328125, 0.0004794597625732421875 ;  /* 0x30c90fdbff097431 */ /* 0x000fe400000001ff */
[----:B------:R-:W-:-:S05]  /*1130*/  FMUL R8, R8, -2 ;  /* 0xc000000008087820 */ /* 0x000fca0000400000 */
[----:B------:R-:W-:Y:S01]  /*1140*/  FSEL R11, R8, +INF , P0 ;  /* 0x7f800000080b7808 */ /* 0x000fe20000000000 */
[----:B------:R-:W-:-:S03]  /*1150*/  FFMA R13, R6, R9, 7.314590599882819788e-10 ;  /* 0x30490fdb060d7423 */ /* 0x000fc60000000009 */
[----:B------:R-:W-:Y:S01]  /*1160*/  IADD3 R0, PT, PT, R11, -0xd000000, RZ ;  /* 0xf30000000b007810 */ /* 0x000fe20007ffe0ff */
[----:B------:R0:W2:Y:S03]  /*1170*/  MUFU.RSQ R8, R11 ;  /* 0x0000000b00087308 */ /* 0x0000a60000001400 */
[----:B------:R-:W-:-:S13]  /*1180*/  ISETP.GT.U32.AND P0, PT, R0, 0x727fffff, PT ;  /* 0x727fffff0000780c */ /* 0x000fda0003f04070 */
[----:B0-----:R-:W-:Y:S05]  /*1190*/  @!P0 BRA `(.L_x_98) ;  /* 0x0000000000108947 */ /* 0x001fea0003800000 */
[----:B------:R-:W-:-:S07]  /*11a0*/  MOV R12, 0x11c0 ;  /* 0x000011c0000c7802 */ /* 0x000fce0000000f00 */
[----:B-1234-:R-:W-:Y:S05]  /*11b0*/  CALL.REL.NOINC `($__internal_7_$__cuda_sm20_sqrt_rn_f32_slowpath) ;  /* 0x0000000000647944 */ /* 0x01efea0003c00000 */
[----:B------:R-:W-:Y:S01]  /*11c0*/  IMAD.MOV.U32 R0, RZ, RZ, R6 ;  /* 0x000000ffff007224 */ /* 0x000fe200078e0006 */
[----:B------:R-:W-:Y:S06]  /*11d0*/  BRA `(.L_x_99) ;  /* 0x0000000000107947 */ /* 0x000fec0003800000 */
.L_x_98:
[----:B--2---:R-:W-:Y:S01]  /*11e0*/  FMUL.FTZ R0, R11, R8 ;  /* 0x000000080b007220 */ /* 0x004fe20000410000 */
[----:B------:R-:W-:-:S03]  /*11f0*/  FMUL.FTZ R6, R8, 0.5 ;  /* 0x3f00000008067820 */ /* 0x000fc60000410000 */
[----:B------:R-:W-:-:S04]  /*1200*/  FFMA R9, -R0, R0, R11 ;  /* 0x0000000000097223 */ /* 0x000fc8000000010b */
[----:B------:R-:W-:-:S07]  /*1210*/  FFMA R0, R9, R6, R0 ;  /* 0x0000000609007223 */ /* 0x000fce0000000000 */
.L_x_99:
[----:B------:R-:W-:Y:S05]  /*1220*/  BSYNC.RECONVERGENT B1 ;  /* 0x0000000000017941 */ /* 0x000fea0003800200 */
.L_x_97:
[----:B------:R-:W-:Y:S01]  /*1230*/  FMUL.RZ R6, R13, 0.15915493667125701904 ;  /* 0x3e22f9830d067820 */ /* 0x000fe2000040c000 */
[----:B------:R-:W-:-:S03]  /*1240*/  MOV R13, 0x1 ;  /* 0x00000001000d7802 */ /* 0x000fc60000000f00 */
[----:B------:R-:W0:Y:S02]  /*1250*/  MUFU.COS R9, R6 ;  /* 0x0000000600097308 */ /* 0x000e240000000000 */
[----:B------:R2:W-:Y:S01]  /*1260*/  STG.E desc[UR6][R4.64+0x2c], R13 ;  /* 0x00002c0d04007986 */ /* 0x0005e2000c101906 */
[----:B0-----:R-:W-:-:S05]  /*1270*/  FMUL R11, R9, R0 ;  /* 0x00000000090b7220 */ /* 0x001fca0000400000 */
[----:B------:R-:W0:Y:S01]  /*1280*/  MUFU.SIN R9, R6 ;  /* 0x0000000600097308 */ /* 0x000e220000000400 */
[----:B------:R2:W-:Y:S01]  /*1290*/  STG.E desc[UR6][R4.64+0x34], R11 ;  /* 0x0000340b04007986 */ /* 0x0005e2000c101906 */
[----:B0-----:R-:W-:Y:S01]  /*12a0*/  FMUL R0, R9, R0 ;  /* 0x0000000009007220 */ /* 0x001fe20000400000 */
[----:B--2---:R-:W-:Y:S06]  /*12b0*/  BRA `(.L_x_100) ;  /* 0x0000000000087947 */ /* 0x004fec0003800000 */
.L_x_80:
[----:B------:R0:W5:Y:S04]  /*12c0*/  LDG.E R0, desc[UR6][R4.64+0x34] ;  /* 0x0000340604007981 */ /* 0x000168000c1e1900 */
[----:B------:R0:W-:Y:S02]  /*12d0*/  STG.E desc[UR6][R4.64+0x2c], RZ ;  /* 0x00002cff04007986 */ /* 0x0001e4000c101906 */
.L_x_100:
[----:B------:R-:W-:Y:S05]  /*12e0*/  BSYNC.RECONVERGENT B0 ;  /* 0x0000000000007941 */ /* 0x000fea0003800200 */
.L_x_79:
[----:B-----5:R-:W-:Y:S01]  /*12f0*/  FMUL R11, R0, UR5 ;  /* 0x00000005000b7c20 */ /* 0x020fe20008400000 */
[C---:B----4-:R-:W-:Y:S01]  /*1300*/  IMAD.WIDE R8, R7.reuse, 0x4, R2 ;  /* 0x0000000407087825 */ /* 0x050fe200078e0202 */
[----:B------:R-:W-:-:S04]  /*1310*/  IADD3 R7, PT, PT, R7, 0x1, RZ ;  /* 0x0000000107077810 */ /* 0x000fc80007ffe0ff */
[----:B------:R2:W-:Y:S01]  /*1320*/  STG.E desc[UR6][R8.64], R11 ;  /* 0x0000000b08007986 */ /* 0x0005e2000c101906 */
[----:B------:R-:W-:Y:S05]  /*1330*/  BRA.U UP0, `(.L_x_101) ;  /* 0xffffffed00607547 */ /* 0x000fea000b83ffff */
[----:B------:R-:W-:Y:S05]  /*1340*/  EXIT ;  /* 0x000000000000794d */ /* 0x000fea0003800000 */
        .weak           $__internal_7_$__cuda_sm20_sqrt_rn_f32_slowpath
        .type           $__internal_7_$__cuda_sm20_sqrt_rn_f32_slowpath,@function
        .size           $__internal_7_$__cuda_sm20_sqrt_rn_f32_slowpath,(.L_x_120 - $__internal_7_$__cuda_sm20_sqrt_rn_f32_slowpath)
$__internal_7_$__cuda_sm20_sqrt_rn_f32_slowpath:
[----:B------:R-:W-:-:S13]  /*1350*/  LOP3.LUT P0, RZ, R11, 0x7fffffff, RZ, 0xc0, !PT ;  /* 0x7fffffff0bff7812 */ /* 0x000fda000780c0ff */
[----:B------:R-:W-:Y:S01]  /*1360*/  @!P0 IMAD.MOV.U32 R6, RZ, RZ, R11 ;  /* 0x000000ffff068224 */ /* 0x000fe200078e000b */
[----:B------:R-:W-:Y:S06]  /*1370*/  @!P0 BRA `(.L_x_102) ;  /* 0x0000000000448947 */ /* 0x000fec0003800000 */
[----:B------:R-:W-:Y:S02]  /*1380*/  FSETP.GEU.FTZ.AND P0, PT, R11, RZ, PT ;  /* 0x000000ff0b00720b */ /* 0x000fe40003f1e000 */
[----:B------:R-:W-:-:S11]  /*1390*/  MOV R0, R11 ;  /* 0x0000000b00007202 */ /* 0x000fd60000000f00 */
        /* <DEDUP_REMOVED lines=9> */
[----:B------:R-:W-:-:S03]  /*1430*/  @P0 FMUL.FTZ R9, R9, 0.5 ;  /* 0x3f00000009090820 */ /* 0x000fc60000410000 */
[----:B------:R-:W-:-:S04]  /*1440*/  @P0 FADD.FTZ R6, -R11, -RZ ;  /* 0x800000ff0b060221 */ /* 0x000fc80000010100 */
[----:B------:R-:W-:Y:S01]  /*1450*/  @P0 FFMA R10, R11, R6, R8 ;  /* 0x000000060b0a0223 */ /* 0x000fe20000000008 */
[----:B------:R-:W-:-:S03]  /*1460*/  @!P0 IMAD.MOV.U32 R6, RZ, RZ, R0 ;  /* 0x000000ffff068224 */ /* 0x000fc600078e0000 */
[----:B------:R-:W-:-:S04]  /*1470*/  @P0 FFMA R9, R10, R9, R11 ;  /* 0x000000090a090223 */ /* 0x000fc8000000000b */
[----:B------:R-:W-:-:S07]  /*1480*/  @P0 FMUL.FTZ R6, R9, 2.3283064365386962891e-10 ;  /* 0x2f80000009060820 */ /* 0x000fce0000410000 */
.L_x_102:
[----:B------:R-:W-:Y:S01]  /*1490*/  HFMA2 R9, -RZ, RZ, 0, 0 ;  /* 0x00000000ff097431 */ /* 0x000fe200000001ff */
[----:B------:R-:W-:-:S04]  /*14a0*/  MOV R8, R12 ;  /* 0x0000000c00087202 */ /* 0x000fc80000000f00 */
[----:B------:R-:W-:Y:S05]  /*14b0*/  RET.REL.NODEC R8 `(_Z9call_PRNGfPfP24curandStatePhilox4_32_10) ;  /* 0xffffffe808d07950 */ /* 0x000fea0003c3ffff */
.L_x_103:
        /* <DEDUP_REMOVED lines=12> */
.L_x_120:


//--------------------- .text._Z10setup_PRNGiP24curandStatePhilox4_32_10 --------------------------
	.section	.text._Z10setup_PRNGiP24curandStatePhilox4_32_10,"ax",@progbits
	.align	128
        .global         _Z10setup_PRNGiP24curandStatePhilox4_32_10
        .type           _Z10setup_PRNGiP24curandStatePhilox4_32_10,@function
        .size           _Z10setup_PRNGiP24curandStatePhilox4_32_10,(.L_x_130 - _Z10setup_PRNGiP24curandStatePhilox4_32_10)
        .other          _Z10setup_PRNGiP24curandStatePhilox4_32_10,@"STO_CUDA_ENTRY STV_DEFAULT"
_Z10setup_PRNGiP24curandStatePhilox4_32_10:
.text._Z10setup_PRNGiP24curandStatePhilox4_32_10:
[----:B------:R-:W-:Y:S01]  /*0000*/  LDC R1, c[0x0][0x37c] ;  /* 0x0000df00ff017b82 */ /* 0x000fe20000000800 */
[----:B------:R-:W0:Y:S07]  /*0010*/  S2R R3, SR_TID.X ;  /* 0x0000000000037919 */ /* 0x000e2e0000002100 */
[----:B------:R-:W0:Y:S08]  /*0020*/  S2UR UR4, SR_CTAID.X ;  /* 0x00000000000479c3 */ /* 0x000e300000002500 */
[----:B------:R-:W0:Y:S08]  /*0030*/  LDC R6, c[0x0][0x360] ;  /* 0x0000d800ff067b82 */ /* 0x000e300000000800 */
[----:B------:R-:W1:Y:S01]  /*0040*/  LDC R8, c[0x0][0x380] ;  /* 0x0000e000ff087b82 */ /* 0x000e620000000800 */
[----:B0-----:R-:W-:Y:S01]  /*0050*/  IMAD R6, R6, UR4, R3 ;  /* 0x0000000406067c24 */ /* 0x001fe2000f8e0203 */
[----:B------:R-:W0:Y:S03]  /*0060*/  LDCU.64 UR4, c[0x0][0x358] ;  /* 0x00006b00ff0477ac */ /* 0x000e260008000a00 */
[----:B------:R-:W-:Y:S01]  /*0070*/  IMAD.WIDE.U32 R10, R6, -0x326172a9, RZ ;  /* 0xcd9e8d57060a7825 */ /* 0x000fe200078e00ff */
[----:B------:R-:W-:-:S02]  /*0080*/  SHF.R.S32.HI R7, RZ, 0x1f, R6 ;  /* 0x0000001fff077819 */ /* 0x000fc40000011406 */
[----:B-1----:R-:W-:Y:S02]  /*0090*/  SHF.R.S32.HI R9, RZ, 0x1f, R8 ;  /* 0x0000001fff097819 */ /* 0x002fe40000011408 */
[----:B------:R-:W-:Y:S02]  /*00a0*/  LOP3.LUT R2, R11, R8, RZ, 0x3c, !PT ;  /* 0x000000080b027212 */ /* 0x000fe400078e3cff */
[----:B------:R-:W-:Y:S01]  /*00b0*/  LOP3.LUT R12, R7, R9, RZ, 0x3c, !PT ;  /* 0x00000009070c7212 */ /* 0x000fe200078e3cff */
[----:B------:R-:W-:Y:S01]  /*00c0*/  VIADD R5, R9, 0xbb67ae85 ;  /* 0xbb67ae8509057836 */ /* 0x000fe20000000000 */
[----:B------:R-:W-:Y:S01]  /*00d0*/  IADD3 R11, PT, PT, R8, 0x3c6ef372, RZ ;  /* 0x3c6ef372080b7810 */ /* 0x000fe20007ffe0ff */
[----:B------:R-:W-:-:S04]  /*00e0*/  IMAD.WIDE.U32 R2, R2, -0x2daee0ad, RZ ;  /* 0xd2511f5302027825 */ /* 0x000fc800078e00ff */
[----:B------:R-:W-:Y:S01]  /*00f0*/  IMAD.WIDE.U32 R12, R12, -0x326172a9, RZ ;  /* 0xcd9e8d570c0c7825 */ /* 0x000fe200078e00ff */
[----:B------:R-:W-:-:S03]  /*0100*/  LOP3.LUT R5, R5, R3, RZ, 0x3c, !PT ;  /* 0x0000000305057212 */ /* 0x000fc600078e3cff */
[----:B------:R-:W-:Y:S02]  /*0110*/  VIADD R3, R8, 0x9e3779b9 ;  /* 0x9e3779b908037836 */ /* 0x000fe40000000000 */
[----:B------:R-:W-:-:S03]  /*0120*/  IMAD.WIDE.U32 R4, R5, -0x326172a9, RZ ;  /* 0xcd9e8d5705047825 */ /* 0x000fc600078e00ff */
[----:B------:R-:W-:Y:S02]  /*0130*/  LOP3.LUT R3, R3, R10, R13, 0x96, !PT ;  /* 0x0000000a03037212 */ /* 0x000fe400078e960d */
[----:B------:R-:W-:Y:S02]  /*0140*/  LOP3.LUT R11, R5, R12, R11, 0x96, !PT ;  /* 0x0000000c050b7212 */ /* 0x000fe400078e960b */
[----:B------:R-:W-:Y:S01]  /*0150*/  IADD3 R5, PT, PT, R9, 0x32370b8f, RZ ;  /* 0x32370b8f09057810 */ /* 0x000fe20007ffe0ff */
[----:B------:R-:W-:-:S04]  /*0160*/  IMAD.WIDE.U32 R12, R3, -0x2daee0ad, RZ ;  /* 0xd2511f53030c7825 */ /* 0x000fc800078e00ff */
[----:B------:R-:W-:Y:S02]  /*0170*/  VIADD R3, R9, 0x76cf5d0a ;  /* 0x76cf5d0a09037836 */ /* 0x000fe40000000000 */
[----:B------:R-:W-:-:S03]  /*0180*/  IMAD.WIDE.U32 R10, R11, -0x2daee0ad, RZ ;  /* 0xd2511f530b0a7825 */ /* 0x000fc600078e00ff */
[----:B------:R-:W-:Y:S02]  /*0190*/  LOP3.LUT R3, R13, R2, R3, 0x96, !PT ;  /* 0x000000020d037212 */ /* 0x000fe400078e9603 */
[----:B------:R-:W-:Y:S01]  /*01a0*/  LOP3.LUT R2, R11, R12, R5, 0x96, !PT ;  /* 0x0000000c0b027212 */ /* 0x000fe200078e9605 */
[C---:B------:R-:W-:Y:S01]  /*01b0*/  VIADD R5, R8.reuse, 0xdaa66d2b ;  /* 0xdaa66d2b08057836 */ /* 0x040fe20000000000 */
[----:B------:R-:W-:Y:S01]  /*01c0*/  IADD3 R11, PT, PT, R8, 0x78dde6e4, RZ ;  /* 0x78dde6e4080b7810 */ /* 0x000fe20007ffe0ff */
[----:B------:R-:W-:-:S04]  /*01d0*/  IMAD.WIDE.U32 R12, R3, -0x326172a9, RZ ;  /* 0xcd9e8d57030c7825 */ /* 0x000fc800078e00ff */
[----:B------:R-:W-:Y:S01]  /*01e0*/  IMAD.WIDE.U32 R2, R2, -0x326172a9, RZ ;  /* 0xcd9e8d5702027825 */ /* 0x000fe200078e00ff */
[----:B------:R-:W-:-:S04]  /*01f0*/  LOP3.LUT R5, R13, R4, R5, 0x96, !PT ;  /* 0x000000040d057212 */ /* 0x000fc800078e9605 */
[----:B------:R-:W-:Y:S01]  /*0200*/  LOP3.LUT R4, R3, R12, R11, 0x96, !PT ;  /* 0x0000000c03047212 */ /* 0x000fe200078e960b */
[----:B------:R-:W-:Y:S01]  /*0210*/  IMAD.WIDE.U32 R12, R5, -0x2daee0ad, RZ ;  /* 0xd2511f53050c7825 */ /* 0x000fe200078e00ff */
[----:B------:R-:W-:-:S03]  /*0220*/  IADD3 R11, PT, PT, R9, -0x56f99767, RZ ;  /* 0xa9066899090b7810 */ /* 0x000fc60007ffe0ff */
[----:B------:R-:W-:Y:S02]  /*0230*/  VIADD R3, R9, 0xed9eba14 ;  /* 0xed9eba1409037836 */ /* 0x000fe40000000000 */
[----:B------:R-:W-:-:S03]  /*0240*/  IMAD.WIDE.U32 R4, R4, -0x2daee0ad, RZ ;  /* 0xd2511f5304047825 */ /* 0x000fc600078e00ff */
[----:B------:R-:W-:Y:S02]  /*0250*/  LOP3.LUT R3, R13, R10, R3, 0x96, !PT ;  /* 0x0000000a0d037212 */ /* 0x000fe400078e9603 */
[----:B------:R-:W-:Y:S02]  /*0260*/  LOP3.LUT R11, R5, R12, R11, 0x96, !PT ;  /* 0x0000000c050b7212 */ /* 0x000fe400078e960b */
[----:B------:R-:W-:Y:S01]  /*0270*/  IADD3 R5, PT, PT, R8, -0x4ab325aa, RZ ;  /* 0xb54cda5608057810 */ /* 0x000fe20007ffe0ff */
        /* <DEDUP_REMOVED lines=12> */
[----:B------:R-:W1:Y:S01]  /*0340*/  LDC.64 R2, c[0x0][0x388] ;  /* 0x0000e200ff027b82 */ /* 0x000e620000000a00 */
[C---:B------:R-:W-:Y:S02]  /*0350*/  IADD3 R15, PT, PT, R8.reuse, -0xe443238, RZ ;  /* 0xf1bbcdc8080f7810 */ /* 0x040fe40007ffe0ff */
        /* <DEDUP_REMOVED lines=10> */
[----:B------:R-:W-:Y:S01]  /*0400*/  VIADD R13, R8, 0x8ff34781 ;  /* 0x8ff34781080d7836 */ /* 0x000fe20000000000 */
[----:B------:R-:W-:Y:S01]  /*0410*/  CS2R R4, SRZ ;  /* 0x0000000000047805 */ /* 0x000fe2000001ff00 */
[----:B------:R-:W-:Y:S01]  /*0420*/  IMAD.WIDE.U32 R18, R11, -0x326172a9, RZ ;  /* 0xcd9e8d570b127825 */ /* 0x000fe200078e00ff */
[----:B------:R-:W-:Y:S02]  /*0430*/  CS2R R10, SRZ ;  /* 0x00000000000a7805 */ /* 0x000fe4000001ff00 */
[----:B------:R-:W-:Y:S01]  /*0440*/  MOV R15, R16 ;  /* 0x00000010000f7202 */ /* 0x000fe20000000f00 */
[----:B-1----:R-:W-:Y:S01]  /*0450*/  IMAD.WIDE R2, R6, 0x40, R2 ;  /* 0x0000004006027825 */ /* 0x002fe200078e0202 */
[----:B------:R-:W-:-:S03]  /*0460*/  LOP3.LUT R12, R19, R12, R13, 0x96, !PT ;  /* 0x0000000c130c7212 */ /* 0x000fc600078e960d */
[----:B------:R-:W-:Y:S01]  /*0470*/  IMAD.MOV.U32 R13, RZ, RZ, R18 ;  /* 0x000000ffff0d7224 */ /* 0x000fe200078e0012 */
[----:B0-----:R-:W-:Y:S04]  /*0480*/  STG.E.128 desc[UR4][R2.64], R4 ;  /* 0x0000000402007986 */ /* 0x001fe8000c101d04 */
[----:B------:R-:W-:Y:S04]  /*0490*/  STG.E.128 desc[UR4][R2.64+0x20], R8 ;  /* 0x0000200802007986 */ /* 0x000fe8000c101d04 */
[----:B------:R-:W-:Y:S04]  /*04a0*/  STG.E.64 desc[UR4][R2.64+0x30], RZ ;  /* 0x000030ff02007986 */ /* 0x000fe8000c101b04 */
[----:B------:R-:W-:Y:S04]  /*04b0*/  STG.E.64 desc[UR4][R2.64+0x38], RZ ;  /* 0x000038ff02007986 */ /* 0x000fe8000c101b04 */
[----:B------:R-:W-:Y:S01]  /*04c0*/  STG.E.128 desc[UR4][R2.64+0x10], R12 ;  /* 0x0000100c02007986 */ /* 0x000fe2000c101d04 */
[----:B------:R-:W-:Y:S05]  /*04d0*/  EXIT ;  /* 0x000000000000794d */ /* 0x000fea0003800000 */
.L_x_104:
        /* <DEDUP_REMOVED lines=10> */
.L_x_130:


//--------------------- .nv.global.init           --------------------------
	.section	.nv.global.init,"aw",@progbits
	.align	4
.nv.global.init:
	.type		mrg32k3aM1SubSeq,@object
	.size		mrg32k3aM1SubSeq,(mrg32k3aM2SubSeq - mrg32k3aM1SubSeq)
mrg32k3aM1SubSeq:
        /*0000*/ 	.byte	0x0b, 0xcc, 0xee, 0x04, 0x73, 0x29, 0x8b, 0x6f, 0xf6, 0x53, 0x03, 0xf6, 0x23, 0xf6, 0xea, 0xda
        /* <DEDUP_REMOVED lines=125> */
	.type		mrg32k3aM2SubSeq,@object
	.size		mrg32k3aM2SubSeq,(mrg32k3aM1 - mrg32k3aM2SubSeq)
mrg32k3aM2SubSeq:
        /* <DEDUP_REMOVED lines=126> */
	.type		mrg32k3aM1,@object
	.size		mrg32k3aM1,(mrg32k3aM1Seq - mrg32k3aM1)
mrg32k3aM1:
        /* <DEDUP_REMOVED lines=144> */
	.type		mrg32k3aM1Seq,@object
	.size		mrg32k3aM1Seq,(mrg32k3aM2 - mrg32k3aM1Seq)
mrg32k3aM1Seq:
        /* <DEDUP_REMOVED lines=144> */
	.type		mrg32k3aM2,@object
	.size		mrg32k3aM2,(mrg32k3aM2Seq - mrg32k3aM2)
mrg32k3aM2:
        /* <DEDUP_REMOVED lines=144> */
	.type		mrg32k3aM2Seq,@object
	.size		mrg32k3aM2Seq,(precalc_xorwow_matrix - mrg32k3aM2Seq)
mrg32k3aM2Seq:
        /* <DEDUP_REMOVED lines=144> */
	.type		precalc_xorwow_matrix,@object
	.size		precalc_xorwow_matrix,(precalc_xorwow_offset_matrix - precalc_xorwow_matrix)
precalc_xorwow_matrix:
        /* <DEDUP_REMOVED lines=6400> */
	.type		precalc_xorwow_offset_matrix,@object
	.size		precalc_xorwow_offset_matrix,(.L_1 - precalc_xorwow_offset_matrix)
precalc_xorwow_offset_matrix:
        /* <DEDUP_REMOVED lines=6400> */
.L_1:


//--------------------- .nv.shared.reserved.0     --------------------------
	.section	.nv.shared.reserved.0,"aw",@nobits
	.weak		__nv_reservedSMEM_offset_0_alias
	.size		__nv_reservedSMEM_offset_0_alias, 0, 64
	.other		__nv_reservedSMEM_offset_0_alias,@"STO_CUDA_RESERVED_SHARED STV_DEFAULT"
__nv_reservedSMEM_offset_0_alias:
	.zero		0
	.zero		64


//--------------------- .nv.constant0._Z10RK_stage_2iPfS_S_S_ --------------------------
	.section	.nv.constant0._Z10RK_stage_2iPfS_S_S_,"a",@progbits
	.sectionflags	@""
	.align	4
.nv.constant0._Z10RK_stage_2iPfS_S_S_:
	.zero		936


//--------------------- .nv.constant0._Z10RK_stage_1iPfS_S_S_ --------------------------
	.section	.nv.constant0._Z10RK_stage_1iPfS_S_S_,"a",@progbits
	.sectionflags	@""
	.align	4
.nv.constant0._Z10RK_stage_1iPfS_S_S_:
	.zero		936


//--------------------- .nv.constant0._Z14calc_exclvol_fifPfS_ --------------------------
	.section	.nv.constant0._Z14calc_exclvol_fifPfS_,"a",@progbits
	.sectionflags	@""
	.align	4
.nv.constant0._Z14calc_exclvol_fifPfS_:
	.zero		920


//--------------------- .nv.constant0._Z13calc_intern_fiPfS_S_S_ --------------------------
	.section	.nv.constant0._Z13calc_intern_fiPfS_S_S_,"a",@progbits
	.sectionflags	@""
	.align	4
.nv.constant0._Z13calc_intern_fiPfS_S_S_:
	.zero		936


//--------------------- .nv.constant0._Z12calc_cosinesiPfS_S_ --------------------------
	.section	.nv.constant0._Z12calc_cosinesiPfS_S_,"a",@progbits
	.sectionflags	@""
	.align	4
.nv.constant0._Z12calc_cosinesiPfS_S_:
	.zero		928


//--------------------- .nv.constant0._Z10calc_bondsiPfS_S_ --------------------------
	.section	.nv.constant0._Z10calc_bondsiPfS_S_,"a",@progbits
	.sectionflags	@""
	.align	4
.nv.constant0._Z10calc_bondsiPfS_S_:
	.zero		928


//--------------------- .nv.constant0._Z13calc_sphere_fiffPfS_ --------------------------
	.section	.nv.constant0._Z13calc_sphere_fiffPfS_,"a",@progbits
	.sectionflags	@""
	.align	4
.nv.constant0._Z13calc_sphere_fiffPfS_:
	.zero		928


//--------------------- .nv.constant0._Z13calc_extern_fiPfS_ --------------------------
	.section	.nv.constant0._Z13calc_extern_fiPfS_,"a",@progbits
	.sectionflags	@""
	.align	4
.nv.constant0._Z13calc_extern_fiPfS_:
	.zero		920


//--------------------- .nv.constant0._Z9call_PRNGfPfP24curandStatePhilox4_32_10 --------------------------
	.section	.nv.constant0._Z9call_PRNGfPfP24curandStatePhilox4_32_10,"a",@progbits
	.sectionflags	@""
	.align	4
.nv.constant0._Z9call_PRNGfPfP24curandStatePhilox4_32_10:
	.zero		920


//--------------------- .nv.constant0._Z10setup_PRNGiP24curandStatePhilox4_32_10 --------------------------
	.section	.nv.constant0._Z10setup_PRNGiP24curandStatePhilox4_32_10,"a",@progbits
	.sectionflags	@""
	.align	4
.nv.constant0._Z10setup_PRNGiP24curandStatePhilox4_32_10:
	.zero		912


//--------------------- SYMBOLS --------------------------

	.type		.nv.reservedSmem.offset0,@object
	.size		.nv.reservedSmem.offset0,0x4
